	.target	sm_90a

	.elftype	@"ET_EXEC"


//--------------------- .note.nv.tkinfo           --------------------------
	.section	.note.nv.tkinfo,"",@"SHT_NOTE"
	.sectionflags	@"SHF_NOTE_NV_TKINFO"
	.tkinfo
        /*0018*/ 	.word	0x00000002
        /*0030*/ 	.string	""
        /*0030*/ 	.string	"ptxas"
        /*0030*/ 	.string	"Cuda compilation tools, release 13.0, V13.0.88"
        /*0030*/ 	.string	"Build cuda_13.0.r13.0/compiler.36424714_0"
        /*0030*/ 	.string	"-arch sm_90a -m 64 "



//--------------------- .note.nv.cuinfo           --------------------------
	.section	.note.nv.cuinfo,"",@"SHT_NOTE"
	.sectionflags	@"SHF_NOTE_NV_CUINFO"
        /*0018*/ 	.short	0x0002
        /*001a*/ 	.short	0x005a
        /*001c*/ 	.short	0x0082
	.zero		2


//--------------------- .nv.info                  --------------------------
	.section	.nv.info,"",@"SHT_CUDA_INFO"
	.align	4


	//----- nvinfo : EIATTR_REGCOUNT
	.align		4
        /*0000*/ 	.byte	0x04, 0x2f
        /*0002*/ 	.short	(.L_12 - .L_11)
	.align		4
.L_11:
        /*0004*/ 	.word	index@(_ZN7cutlass13device_kernelINS_4gemm6kernel13GemmUniversalIN4cute5tupleIJiiiiEEENS1_10collective13CollectiveMmaINS1_37MainloopSm90TmaGmmaWarpSpecializedFP8ILi5ENS5_IJNS4_1CILi2EEENSA_ILi4EEENSA_ILi1EEEEEENS1_35KernelTmaWarpSpecializedCooperativeEEENS5_IJNSA_ILi256EEENSA_ILi64EEENSA_ILi128EEEEEENS_12float_e5m2_tENS5_IJlSD_lEEESL_SM_NS4_8TiledMMAINS4_8MMA_AtomIJNS4_4SM904GMMA30MMA_64x64x32_F32E5M2E5M2_SS_TNILNSQ_7ScaleInE1ELSS_1EEEEEENS4_6LayoutINS5_IJSB_SD_SD_EEENS5_IJSD_NSA_ILi0EEESX_EEEEENS5_IJNS4_10UnderscoreES10_S10_EEEEENS4_23SM90_TMA_LOAD_MULTICASTENS4_14ComposedLayoutINS4_7SwizzleILi3ELi4ELi3EEENS4_18smem_ptr_flag_bitsILi8EEENSV_INS5_IJNSA_ILi8EEESJ_EEENS5_IJSJ_SD_EEEEEEEvNS4_8identityES13_S1D_vS1E_EENS_8epilogue10collective6detail29Sm90TmaWarpSpecializedAdapterINS1H_15DefaultEpilogueISL_SM_SM_NS1G_6thread17LinearCombinationISL_Li1EffLNS1L_9ScaleType4KindE0ELNS_15FloatRoundStyleE2ESL_EENS1_15EpilogueDefaultEEEEEvvEEEEvNT_6ParamsE)
        /*0008*/ 	.word	0x000000a8


	//----- nvinfo : EIATTR_FRAME_SIZE
	.align		4
.L_12:
        /*000c*/ 	.byte	0x04, 0x11
        /*000e*/ 	.short	(.L_14 - .L_13)
	.align		4
.L_13:
        /*0010*/ 	.word	index@(_ZN7cutlass13device_kernelINS_4gemm6kernel13GemmUniversalIN4cute5tupleIJiiiiEEENS1_10collective13CollectiveMmaINS1_37MainloopSm90TmaGmmaWarpSpecializedFP8ILi5ENS5_IJNS4_1CILi2EEENSA_ILi4EEENSA_ILi1EEEEEENS1_35KernelTmaWarpSpecializedCooperativeEEENS5_IJNSA_ILi256EEENSA_ILi64EEENSA_ILi128EEEEEENS_12float_e5m2_tENS5_IJlSD_lEEESL_SM_NS4_8TiledMMAINS4_8MMA_AtomIJNS4_4SM904GMMA30MMA_64x64x32_F32E5M2E5M2_SS_TNILNSQ_7ScaleInE1ELSS_1EEEEEENS4_6LayoutINS5_IJSB_SD_SD_EEENS5_IJSD_NSA_ILi0EEESX_EEEEENS5_IJNS4_10UnderscoreES10_S10_EEEEENS4_23SM90_TMA_LOAD_MULTICASTENS4_14ComposedLayoutINS4_7SwizzleILi3ELi4ELi3EEENS4_18smem_ptr_flag_bitsILi8EEENSV_INS5_IJNSA_ILi8EEESJ_EEENS5_IJSJ_SD_EEEEEEEvNS4_8identityES13_S1D_vS1E_EENS_8epilogue10collective6detail29Sm90TmaWarpSpecializedAdapterINS1H_15DefaultEpilogueISL_SM_SM_NS1G_6thread17LinearCombinationISL_Li1EffLNS1L_9ScaleType4KindE0ELNS_15FloatRoundStyleE2ESL_EENS1_15EpilogueDefaultEEEEEvvEEEEvNT_6ParamsE)
        /*0014*/ 	.word	0x00000000


	//----- nvinfo : EIATTR_MIN_STACK_SIZE
	.align		4
.L_14:
        /*0018*/ 	.byte	0x04, 0x12
        /*001a*/ 	.short	(.L_16 - .L_15)
	.align		4
.L_15:
        /*001c*/ 	.word	index@(_ZN7cutlass13device_kernelINS_4gemm6kernel13GemmUniversalIN4cute5tupleIJiiiiEEENS1_10collective13CollectiveMmaINS1_37MainloopSm90TmaGmmaWarpSpecializedFP8ILi5ENS5_IJNS4_1CILi2EEENSA_ILi4EEENSA_ILi1EEEEEENS1_35KernelTmaWarpSpecializedCooperativeEEENS5_IJNSA_ILi256EEENSA_ILi64EEENSA_ILi128EEEEEENS_12float_e5m2_tENS5_IJlSD_lEEESL_SM_NS4_8TiledMMAINS4_8MMA_AtomIJNS4_4SM904GMMA30MMA_64x64x32_F32E5M2E5M2_SS_TNILNSQ_7ScaleInE1ELSS_1EEEEEENS4_6LayoutINS5_IJSB_SD_SD_EEENS5_IJSD_NSA_ILi0EEESX_EEEEENS5_IJNS4_10UnderscoreES10_S10_EEEEENS4_23SM90_TMA_LOAD_MULTICASTENS4_14ComposedLayoutINS4_7SwizzleILi3ELi4ELi3EEENS4_18smem_ptr_flag_bitsILi8EEENSV_INS5_IJNSA_ILi8EEESJ_EEENS5_IJSJ_SD_EEEEEEEvNS4_8identityES13_S1D_vS1E_EENS_8epilogue10collective6detail29Sm90TmaWarpSpecializedAdapterINS1H_15DefaultEpilogueISL_SM_SM_NS1G_6thread17LinearCombinationISL_Li1EffLNS1L_9ScaleType4KindE0ELNS_15FloatRoundStyleE2ESL_EENS1_15EpilogueDefaultEEEEEvvEEEEvNT_6ParamsE)
        /*0020*/ 	.word	0x00000000
.L_16:


//--------------------- .nv.compat                --------------------------
	.section	.nv.compat,"",@"SHT_CUDA_COMPAT_INFO"
	.align	4
        /*0000*/ 	.byte	0x02, 0x09, 0x01, 0x00, 0x02, 0x02, 0x04, 0x00, 0x02, 0x05, 0x05, 0x00, 0x03, 0x07, 0x01, 0x01
        /*0010*/ 	.byte	0x02, 0x03, 0x01, 0x00, 0x02, 0x06, 0x01, 0x00, 0x04, 0x0b, 0x08, 0x00, 0x00, 0x00, 0x00, 0x00
        /*0020*/ 	.byte	0x00, 0x00, 0x00, 0x00


//--------------------- .nv.info._ZN7cutlass13device_kernelINS_4gemm6kernel13GemmUniversalIN4cute5tupleIJiiiiEEENS1_10collective13CollectiveMmaINS1_37MainloopSm90TmaGmmaWarpSpecializedFP8ILi5ENS5_IJNS4_1CILi2EEENSA_ILi4EEENSA_ILi1EEEEEENS1_35KernelTmaWarpSpecializedCooperativeEEENS5_IJNSA_ILi256EEENSA_ILi64EEENSA_ILi128EEEEEENS_12float_e5m2_tENS5_IJlSD_lEEESL_SM_NS4_8TiledMMAINS4_8MMA_AtomIJNS4_4SM904GMMA30MMA_64x64x32_F32E5M2E5M2_SS_TNILNSQ_7ScaleInE1ELSS_1EEEEEENS4_6LayoutINS5_IJSB_SD_SD_EEENS5_IJSD_NSA_ILi0EEESX_EEEEENS5_IJNS4_10UnderscoreES10_S10_EEEEENS4_23SM90_TMA_LOAD_MULTICASTENS4_14ComposedLayoutINS4_7SwizzleILi3ELi4ELi3EEENS4_18smem_ptr_flag_bitsILi8EEENSV_INS5_IJNSA_ILi8EEESJ_EEENS5_IJSJ_SD_EEEEEEEvNS4_8identityES13_S1D_vS1E_EENS_8epilogue10collective6detail29Sm90TmaWarpSpecializedAdapterINS1H_15DefaultEpilogueISL_SM_SM_NS1G_6thread17LinearCombinationISL_Li1EffLNS1L_9ScaleType4KindE0ELNS_15FloatRoundStyleE2ESL_EENS1_15EpilogueDefaultEEEEEvvEEEEvNT_6ParamsE --------------------------
	.section	.nv.info._ZN7cutlass13device_kernelINS_4gemm6kernel13GemmUniversalIN4cute5tupleIJiiiiEEENS1_10collective13CollectiveMmaINS1_37MainloopSm90TmaGmmaWarpSpecializedFP8ILi5ENS5_IJNS4_1CILi2EEENSA_ILi4EEENSA_ILi1EEEEEENS1_35KernelTmaWarpSpecializedCooperativeEEENS5_IJNSA_ILi256EEENSA_ILi64EEENSA_ILi128EEEEEENS_12float_e5m2_tENS5_IJlSD_lEEESL_SM_NS4_8TiledMMAINS4_8MMA_AtomIJNS4_4SM904GMMA30MMA_64x64x32_F32E5M2E5M2_SS_TNILNSQ_7ScaleInE1ELSS_1EEEEEENS4_6LayoutINS5_IJSB_SD_SD_EEENS5_IJSD_NSA_ILi0EEESX_EEEEENS5_IJNS4_10UnderscoreES10_S10_EEEEENS4_23SM90_TMA_LOAD_MULTICASTENS4_14ComposedLayoutINS4_7SwizzleILi3ELi4ELi3EEENS4_18smem_ptr_flag_bitsILi8EEENSV_INS5_IJNSA_ILi8EEESJ_EEENS5_IJSJ_SD_EEEEEEEvNS4_8identityES13_S1D_vS1E_EENS_8epilogue10collective6detail29Sm90TmaWarpSpecializedAdapterINS1H_15DefaultEpilogueISL_SM_SM_NS1G_6thread17LinearCombinationISL_Li1EffLNS1L_9ScaleType4KindE0ELNS_15FloatRoundStyleE2ESL_EENS1_15EpilogueDefaultEEEEEvvEEEEvNT_6ParamsE,"",@"SHT_CUDA_INFO"
	.sectionflags	@""
	.align	4


	//----- nvinfo : EIATTR_CUDA_API_VERSION
	.align		4
        /*0000*/ 	.byte	0x04, 0x37
        /*0002*/ 	.short	(.L_18 - .L_17)
.L_17:
        /*0004*/ 	.word	0x00000082


	//----- nvinfo : EIATTR_KPARAM_INFO
	.align		4
.L_18:
        /*0008*/ 	.byte	0x04, 0x17
        /*000a*/ 	.short	(.L_20 - .L_19)
.L_19:
        /*000c*/ 	.word	0x00000000
        /*0010*/ 	.short	0x0000
        /*0012*/ 	.short	0x0070
        /*0014*/ 	.byte	0x00, 0xf0, 0x01, 0x10


	//----- nvinfo : EIATTR_SPARSE_MMA_MASK
	.align		4
.L_20:
        /*0018*/ 	.byte	0x03, 0x50
        /*001a*/ 	.short	0x0000


	//----- nvinfo : EIATTR_MAXREG_COUNT
	.align		4
        /*001c*/ 	.byte	0x03, 0x1b
        /*001e*/ 	.short	0x00a8


	//----- nvinfo : EIATTR_NUM_BARRIERS
	.align		4
        /*0020*/ 	.byte	0x02, 0x4c
        /*0022*/ 	.byte	0x01
	.zero		1


	//----- nvinfo : EIATTR_MERCURY_ISA_VERSION
	.align		4
        /*0024*/ 	.byte	0x03, 0x5f
        /*0026*/ 	.short	0x0101


	//----- nvinfo : EIATTR_INT_WARP_WIDE_INSTR_OFFSETS
	.align		4
        /*0028*/ 	.byte	0x04, 0x31
        /*002a*/ 	.short	(.L_22 - .L_21)


	//   ....[0]....
.L_21:
        /*002c*/ 	.word	0x000004c0


	//   ....[1]....
        /*0030*/ 	.word	0x000004f0


	//   ....[2]....
        /*0034*/ 	.word	0x00000670


	//----- nvinfo : EIATTR_COOP_GROUP_MASK_REGIDS
	.align		4
.L_22:
        /*0038*/ 	.byte	0x04, 0x29
        /*003a*/ 	.short	(.L_24 - .L_23)


	//   ....[0]....
.L_23:
        /*003c*/ 	.word	0xffffffff


	//   ....[1]....
        /*0040*/ 	.word	0xffffffff


	//   ....[2]....
        /*0044*/ 	.word	0xffffffff


	//   ....[3]....
        /*0048*/ 	.word	0xffffffff


	//   ....[4]....
        /*004c*/ 	.word	0xffffffff


	//   ....[5]....
        /*0050*/ 	.word	0xffffffff


	//----- nvinfo : EIATTR_COOP_GROUP_INSTR_OFFSETS
	.align		4
.L_24:
        /*0054*/ 	.byte	0x04, 0x28
        /*0056*/ 	.short	(.L_26 - .L_25)


	//   ....[0]....
.L_25:
        /*0058*/ 	.word	0x00000060


	//   ....[1]....
        /*005c*/ 	.word	0x00000070


	//   ....[2]....
        /*0060*/ 	.word	0x00000130


	//   ....[3]....
        /*0064*/ 	.word	0x000002f0


	//   ....[4]....
        /*0068*/ 	.word	0x00000810


	//   ....[5]....
        /*006c*/ 	.word	0x00001290


	//----- nvinfo : EIATTR_REG_RECONFIG
	.align		4
.L_26:
        /*0070*/ 	.byte	0x01, 0x54
	.zero		2


	//----- nvinfo : EIATTR_MBARRIER_INSTR_OFFSETS
	.align		4
        /*0074*/ 	.byte	0x04, 0x39
        /*0076*/ 	.short	(.L_28 - .L_27)


	//   ....[0]....
.L_27:
        /*0078*/ 	.word	0x00000230
        /*007c*/ 	.word	0x000000ff
        /*0080*/ 	.word	0x00000000
        /*0084*/ 	.short	0x0100
        /*0086*/ 	.byte	0x08
	.zero		1


	//   ....[1]....
        /*0088*/ 	.word	0x00000240
        /*008c*/ 	.word	0x000000ff
        /*0090*/ 	.word	0x00000028
        /*0094*/ 	.short	0x0100
        /*0096*/ 	.byte	0x08
	.zero		1


	//   ....[2]....
        /*0098*/ 	.word	0x00000250
        /*009c*/ 	.word	0x000000ff
        /*00a0*/ 	.word	0x00000008
        /*00a4*/ 	.short	0x0100
        /*00a6*/ 	.byte	0x08
	.zero		1


	//   ....[3]....
        /*00a8*/ 	.word	0x00000260
        /*00ac*/ 	.word	0x000000ff
        /*00b0*/ 	.word	0x00000030
        /*00b4*/ 	.short	0x0100
        /*00b6*/ 	.byte	0x08
	.zero		1


	//   ....[4]....
        /*00b8*/ 	.word	0x00000270
        /*00bc*/ 	.word	0x000000ff
        /*00c0*/ 	.word	0x00000010
        /*00c4*/ 	.short	0x0100
        /*00c6*/ 	.byte	0x08
	.zero		1


	//   ....[5]....
        /*00c8*/ 	.word	0x00000280
        /*00cc*/ 	.word	0x000000ff
        /*00d0*/ 	.word	0x00000038
        /*00d4*/ 	.short	0x0100
        /*00d6*/ 	.byte	0x08
	.zero		1


	//   ....[6]....
        /*00d8*/ 	.word	0x00000290
        /*00dc*/ 	.word	0x000000ff
        /*00e0*/ 	.word	0x00000018
        /*00e4*/ 	.short	0x0100
        /*00e6*/ 	.byte	0x08
	.zero		1


	//   ....[7]....
        /*00e8*/ 	.word	0x000002a0
        /*00ec*/ 	.word	0x000000ff
        /*00f0*/ 	.word	0x00000040
        /*00f4*/ 	.short	0x0100
        /*00f6*/ 	.byte	0x08
	.zero		1


	//   ....[8]....
        /*00f8*/ 	.word	0x000002b0
        /*00fc*/ 	.word	0x000000ff
        /*0100*/ 	.word	0x00000020
        /*0104*/ 	.short	0x0100
        /*0106*/ 	.byte	0x08
	.zero		1


	//   ....[9]....
        /*0108*/ 	.word	0x000002c0
        /*010c*/ 	.word	0x000000ff
        /*0110*/ 	.word	0x00000048
        /*0114*/ 	.short	0x0100
        /*0116*/ 	.byte	0x08
	.zero		1


	//   ....[10]....
        /*0118*/ 	.word	0x00000700
        /*011c*/ 	.word	0x000000ff
        /*0120*/ 	.word	0x00000060
        /*0124*/ 	.short	0x0100
        /*0126*/ 	.byte	0x06
	.zero		1


	//   ....[11]....
        /*0128*/ 	.word	0x000007a0
        /*012c*/ 	.word	0x000000ff
        /*0130*/ 	.word	0x00000068
        /*0134*/ 	.short	0x0100
        /*0136*/ 	.byte	0x06
	.zero		1


	//   ....[12]....
        /*0138*/ 	.word	0x000017c0
        /*013c*/ 	.word	0x000000ff
        /*0140*/ 	.word	0x00000000
        /*0144*/ 	.short	0x010a
        /*0146*/ 	.byte	0x06
	.zero		1


	//   ....[13]....
        /*0148*/ 	.word	0x00001800
        /*014c*/ 	.word	0x000000ff
        /*0150*/ 	.word	0x00000000
        /*0154*/ 	.short	0x010a
        /*0156*/ 	.byte	0x06
	.zero		1


	//   ....[14]....
        /*0158*/ 	.word	0x000022f0
        /*015c*/ 	.word	0x000000ff
        /*0160*/ 	.word	0x00000000
        /*0164*/ 	.short	0x010a
        /*0166*/ 	.byte	0x0d
	.zero		1


	//   ....[15]....
        /*0168*/ 	.word	0x00002330
        /*016c*/ 	.word	0x000000ff
        /*0170*/ 	.word	0x00000000
        /*0174*/ 	.short	0x010a
        /*0176*/ 	.byte	0x0d
	.zero		1


	//   ....[16]....
        /*0178*/ 	.word	0x00002b20
        /*017c*/ 	.word	0x0000000e
        /*0180*/ 	.word	0x00000000
        /*0184*/ 	.short	0x0101
        /*0186*/ 	.byte	0x3f
	.zero		1


	//   ....[17]....
        /*0188*/ 	.word	0x000031c0
        /*018c*/ 	.word	0x0000000c
        /*0190*/ 	.word	0x00000000
        /*0194*/ 	.short	0x0101
        /*0196*/ 	.byte	0x3f
	.zero		1


	//   ....[18]....
        /*0198*/ 	.word	0x00008d10
        /*019c*/ 	.word	0x00000014
        /*01a0*/ 	.word	0x00000028
        /*01a4*/ 	.short	0x010a
        /*01a6*/ 	.byte	0x3f
	.zero		1


	//   ....[19]....
        /*01a8*/ 	.word	0x000090b0
        /*01ac*/ 	.word	0x00000008
        /*01b0*/ 	.word	0x00000068
        /*01b4*/ 	.short	0x0101
        /*01b6*/ 	.byte	0x3f
	.zero		1


	//   ....[20]....
        /*01b8*/ 	.word	0x000097d0
        /*01bc*/ 	.word	0x00000006
        /*01c0*/ 	.word	0x00000000
        /*01c4*/ 	.short	0x010a
        /*01c6*/ 	.byte	0x3f
	.zero		1


	//   ....[21]....
        /*01c8*/ 	.word	0x00009850
        /*01cc*/ 	.word	0x00000007
        /*01d0*/ 	.word	0x00000000
        /*01d4*/ 	.short	0x010a
        /*01d6*/ 	.byte	0x3f
	.zero		1


	//   ....[22]....
        /*01d8*/ 	.word	0x000098e0
        /*01dc*/ 	.word	0x0000000a
        /*01e0*/ 	.word	0x00000000
        /*01e4*/ 	.short	0x010a
        /*01e6*/ 	.byte	0x3f
	.zero		1


	//   ....[23]....
        /*01e8*/ 	.word	0x00009970
        /*01ec*/ 	.word	0x0000000b
        /*01f0*/ 	.word	0x00000000
        /*01f4*/ 	.short	0x010a
        /*01f6*/ 	.byte	0x3f
	.zero		1


	//   ....[24]....
        /*01f8*/ 	.word	0x00009a00
        /*01fc*/ 	.word	0x00000003
        /*0200*/ 	.word	0x00000000
        /*0204*/ 	.short	0x010a
        /*0206*/ 	.byte	0x3f
	.zero		1


	//   ....[25]....
        /*0208*/ 	.word	0x00009a70
        /*020c*/ 	.word	0x0000000d
        /*0210*/ 	.word	0x00000000
        /*0214*/ 	.short	0x010a
        /*0216*/ 	.byte	0x3f
	.zero		1


	//   ....[26]....
        /*0218*/ 	.word	0x00009ad0
        /*021c*/ 	.word	0x0000000f
        /*0220*/ 	.word	0x00000000
        /*0224*/ 	.short	0x010a
        /*0226*/ 	.byte	0x3f
	.zero		1


	//   ....[27]....
        /*0228*/ 	.word	0x00009ba0
        /*022c*/ 	.word	0x00000014
        /*0230*/ 	.word	0x00000028
        /*0234*/ 	.short	0x010a
        /*0236*/ 	.byte	0x3f
	.zero		1


	//   ....[28]....
        /*0238*/ 	.word	0x00009c70
        /*023c*/ 	.word	0x00000006
        /*0240*/ 	.word	0x00000000
        /*0244*/ 	.short	0x010a
        /*0246*/ 	.byte	0x3f
	.zero		1


	//   ....[29]....
        /*0248*/ 	.word	0x00009cc0
        /*024c*/ 	.word	0x00000007
        /*0250*/ 	.word	0x00000000
        /*0254*/ 	.short	0x010a
        /*0256*/ 	.byte	0x3f
	.zero		1


	//   ....[30]....
        /*0258*/ 	.word	0x00009d10
        /*025c*/ 	.word	0x0000000a
        /*0260*/ 	.word	0x00000000
        /*0264*/ 	.short	0x010a
        /*0266*/ 	.byte	0x3f
	.zero		1


	//   ....[31]....
        /*0268*/ 	.word	0x00009d60
        /*026c*/ 	.word	0x0000000b
        /*0270*/ 	.word	0x00000000
        /*0274*/ 	.short	0x010a
        /*0276*/ 	.byte	0x3f
	.zero		1


	//----- nvinfo : EIATTR_NUM_MBARRIERS
	.align		4
.L_28:
        /*0278*/ 	.byte	0x03, 0x38
        /*027a*/ 	.short	0x000c


	//----- nvinfo : EIATTR_EXIT_INSTR_OFFSETS
	.align		4
        /*027c*/ 	.byte	0x04, 0x1c
        /*027e*/ 	.short	(.L_30 - .L_29)


	//   ....[0]....
.L_29:
        /*0280*/ 	.word	0x00000970


	//   ....[1]....
        /*0284*/ 	.word	0x00001160


	//   ....[2]....
        /*0288*/ 	.word	0x00008350


	//   ....[3]....
        /*028c*/ 	.word	0x000088b0


	//   ....[4]....
        /*0290*/ 	.word	0x00009a50


	//----- nvinfo : EIATTR_MAX_THREADS
	.align		4
.L_30:
        /*0294*/ 	.byte	0x04, 0x05
        /*0296*/ 	.short	(.L_32 - .L_31)
.L_31:
        /*0298*/ 	.word	0x00000180
        /*029c*/ 	.word	0x00000001
        /*02a0*/ 	.word	0x00000001


	//----- nvinfo : EIATTR_CRS_STACK_SIZE
	.align		4
.L_32:
        /*02a4*/ 	.byte	0x04, 0x1e
        /*02a6*/ 	.short	(.L_34 - .L_33)
.L_33:
        /*02a8*/ 	.word	0x00000000


	//----- nvinfo : EIATTR_CBANK_PARAM_SIZE
	.align		4
.L_34:
        /*02ac*/ 	.byte	0x03, 0x19
        /*02ae*/ 	.short	0x0470


	//----- nvinfo : EIATTR_PARAM_CBANK
	.align		4
        /*02b0*/ 	.byte	0x04, 0x0a
        /*02b2*/ 	.short	(.L_36 - .L_35)
	.align		4
.L_35:
        /*02b4*/ 	.word	index@(.nv.constant0._ZN7cutlass13device_kernelINS_4gemm6kernel13GemmUniversalIN4cute5tupleIJiiiiEEENS1_10collective13CollectiveMmaINS1_37MainloopSm90TmaGmmaWarpSpecializedFP8ILi5ENS5_IJNS4_1CILi2EEENSA_ILi4EEENSA_ILi1EEEEEENS1_35KernelTmaWarpSpecializedCooperativeEEENS5_IJNSA_ILi256EEENSA_ILi64EEENSA_ILi128EEEEEENS_12float_e5m2_tENS5_IJlSD_lEEESL_SM_NS4_8TiledMMAINS4_8MMA_AtomIJNS4_4SM904GMMA30MMA_64x64x32_F32E5M2E5M2_SS_TNILNSQ_7ScaleInE1ELSS_1EEEEEENS4_6LayoutINS5_IJSB_SD_SD_EEENS5_IJSD_NSA_ILi0EEESX_EEEEENS5_IJNS4_10UnderscoreES10_S10_EEEEENS4_23SM90_TMA_LOAD_MULTICASTENS4_14ComposedLayoutINS4_7SwizzleILi3ELi4ELi3EEENS4_18smem_ptr_flag_bitsILi8EEENSV_INS5_IJNSA_ILi8EEESJ_EEENS5_IJSJ_SD_EEEEEEEvNS4_8identityES13_S1D_vS1E_EENS_8epilogue10collective6detail29Sm90TmaWarpSpecializedAdapterINS1H_15DefaultEpilogueISL_SM_SM_NS1G_6thread17LinearCombinationISL_Li1EffLNS1L_9ScaleType4KindE0ELNS_15FloatRoundStyleE2ESL_EENS1_15EpilogueDefaultEEEEEvvEEEEvNT_6ParamsE)
        /*02b8*/ 	.short	0x0210
        /*02ba*/ 	.short	0x0470


	//----- nvinfo : EIATTR_SW_WAR
	.align		4
.L_36:
        /*02bc*/ 	.byte	0x04, 0x36
        /*02be*/ 	.short	(.L_38 - .L_37)
.L_37:
        /*02c0*/ 	.word	0x00000008
.L_38:


//--------------------- .nv.callgraph             --------------------------
	.section	.nv.callgraph,"",@"SHT_CUDA_CALLGRAPH"
	.align	4
	.sectionentsize	8
	.align		4
        /*0000*/ 	.word	0x00000000
	.align		4
        /*0004*/ 	.word	0xffffffff
	.align		4
        /*0008*/ 	.word	0x00000000
	.align		4
        /*000c*/ 	.word	0xfffffffe
	.align		4
        /*0010*/ 	.word	0x00000000
	.align		4
        /*0014*/ 	.word	0xfffffffd
	.align		4
        /*0018*/ 	.word	0x00000000
	.align		4
        /*001c*/ 	.word	0xfffffffc


//--------------------- .nv.constant4             --------------------------
	.section	.nv.constant4,"a",@progbits
	.align	8
	.align		8
.nv.constant4:
        /*0000*/ 	.dword	_ZN40_INTERNAL_e35200c3_4_k_cu_62781d2e_178044cuda3std3__45__cpo5beginE
	.align		8
        /*0008*/ 	.dword	_ZN40_INTERNAL_e35200c3_4_k_cu_62781d2e_178044cuda3std3__45__cpo3endE
	.align		8
        /*0010*/ 	.dword	_ZN40_INTERNAL_e35200c3_4_k_cu_62781d2e_178044cuda3std3__45__cpo6cbeginE
	.align		8
        /*0018*/ 	.dword	_ZN40_INTERNAL_e35200c3_4_k_cu_62781d2e_178044cuda3std3__45__cpo4cendE
	.align		8
        /*0020*/ 	.dword	_ZN40_INTERNAL_e35200c3_4_k_cu_62781d2e_178044cuda3std3__442_GLOBAL__N__e35200c3_4_k_cu_62781d2e_178046ignoreE
	.align		8
        /*0028*/ 	.dword	_ZN40_INTERNAL_e35200c3_4_k_cu_62781d2e_178044cuda3std3__419piecewise_constructE
	.align		8
        /*0030*/ 	.dword	_ZN40_INTERNAL_e35200c3_4_k_cu_62781d2e_178044cuda3std3__48in_placeE
	.align		8
        /*0038*/ 	.dword	_ZN40_INTERNAL_e35200c3_4_k_cu_62781d2e_178044cuda3std6ranges3__45__cpo4swapE
	.align		8
        /*0040*/ 	.dword	_ZN40_INTERNAL_e35200c3_4_k_cu_62781d2e_178044cuda3std6ranges3__45__cpo9iter_moveE
	.align		8
        /*0048*/ 	.dword	_ZN40_INTERNAL_e35200c3_4_k_cu_62781d2e_178044cute7productE
	.align		8
        /*0050*/ 	.dword	_ZN40_INTERNAL_e35200c3_4_k_cu_62781d2e_178044cute1_E


//--------------------- .text._ZN7cutlass13device_kernelINS_4gemm6kernel13GemmUniversalIN4cute5tupleIJiiiiEEENS1_10collective13CollectiveMmaINS1_37MainloopSm90TmaGmmaWarpSpecializedFP8ILi5ENS5_IJNS4_1CILi2EEENSA_ILi4EEENSA_ILi1EEEEEENS1_35KernelTmaWarpSpecializedCooperativeEEENS5_IJNSA_ILi256EEENSA_ILi64EEENSA_ILi128EEEEEENS_12float_e5m2_tENS5_IJlSD_lEEESL_SM_NS4_8TiledMMAINS4_8MMA_AtomIJNS4_4SM904GMMA30MMA_64x64x32_F32E5M2E5M2_SS_TNILNSQ_7ScaleInE1ELSS_1EEEEEENS4_6LayoutINS5_IJSB_SD_SD_EEENS5_IJSD_NSA_ILi0EEESX_EEEEENS5_IJNS4_10UnderscoreES10_S10_EEEEENS4_23SM90_TMA_LOAD_MULTICASTENS4_14ComposedLayoutINS4_7SwizzleILi3ELi4ELi3EEENS4_18smem_ptr_flag_bitsILi8EEENSV_INS5_IJNSA_ILi8EEESJ_EEENS5_IJSJ_SD_EEEEEEEvNS4_8identityES13_S1D_vS1E_EENS_8epilogue10collective6detail29Sm90TmaWarpSpecializedAdapterINS1H_15DefaultEpilogueISL_SM_SM_NS1G_6thread17LinearCombinationISL_Li1EffLNS1L_9ScaleType4KindE0ELNS_15FloatRoundStyleE2ESL_EENS1_15EpilogueDefaultEEEEEvvEEEEvNT_6ParamsE --------------------------
	.section	.text._ZN7cutlass13device_kernelINS_4gemm6kernel13GemmUniversalIN4cute5tupleIJiiiiEEENS1_10collective13CollectiveMmaINS1_37MainloopSm90TmaGmmaWarpSpecializedFP8ILi5ENS5_IJNS4_1CILi2EEENSA_ILi4EEENSA_ILi1EEEEEENS1_35KernelTmaWarpSpecializedCooperativeEEENS5_IJNSA_ILi256EEENSA_ILi64EEENSA_ILi128EEEEEENS_12float_e5m2_tENS5_IJlSD_lEEESL_SM_NS4_8TiledMMAINS4_8MMA_AtomIJNS4_4SM904GMMA30MMA_64x64x32_F32E5M2E5M2_SS_TNILNSQ_7ScaleInE1ELSS_1EEEEEENS4_6LayoutINS5_IJSB_SD_SD_EEENS5_IJSD_NSA_ILi0EEESX_EEEEENS5_IJNS4_10UnderscoreES10_S10_EEEEENS4_23SM90_TMA_LOAD_MULTICASTENS4_14ComposedLayoutINS4_7SwizzleILi3ELi4ELi3EEENS4_18smem_ptr_flag_bitsILi8EEENSV_INS5_IJNSA_ILi8EEESJ_EEENS5_IJSJ_SD_EEEEEEEvNS4_8identityES13_S1D_vS1E_EENS_8epilogue10collective6detail29Sm90TmaWarpSpecializedAdapterINS1H_15DefaultEpilogueISL_SM_SM_NS1G_6thread17LinearCombinationISL_Li1EffLNS1L_9ScaleType4KindE0ELNS_15FloatRoundStyleE2ESL_EENS1_15EpilogueDefaultEEEEEvvEEEEvNT_6ParamsE,"ax",@progbits
	.align	128
.text._ZN7cutlass13device_kernelINS_4gemm6kernel13GemmUniversalIN4cute5tupleIJiiiiEEENS1_10collective13CollectiveMmaINS1_37MainloopSm90TmaGmmaWarpSpecializedFP8ILi5ENS5_IJNS4_1CILi2EEENSA_ILi4EEENSA_ILi1EEEEEENS1_35KernelTmaWarpSpecializedCooperativeEEENS5_IJNSA_ILi256EEENSA_ILi64EEENSA_ILi128EEEEEENS_12float_e5m2_tENS5_IJlSD_lEEESL_SM_NS4_8TiledMMAINS4_8MMA_AtomIJNS4_4SM904GMMA30MMA_64x64x32_F32E5M2E5M2_SS_TNILNSQ_7ScaleInE1ELSS_1EEEEEENS4_6LayoutINS5_IJSB_SD_SD_EEENS5_IJSD_NSA_ILi0EEESX_EEEEENS5_IJNS4_10UnderscoreES10_S10_EEEEENS4_23SM90_TMA_LOAD_MULTICASTENS4_14ComposedLayoutINS4_7SwizzleILi3ELi4ELi3EEENS4_18smem_ptr_flag_bitsILi8EEENSV_INS5_IJNSA_ILi8EEESJ_EEENS5_IJSJ_SD_EEEEEEEvNS4_8identityES13_S1D_vS1E_EENS_8epilogue10collective6detail29Sm90TmaWarpSpecializedAdapterINS1H_15DefaultEpilogueISL_SM_SM_NS1G_6thread17LinearCombinationISL_Li1EffLNS1L_9ScaleType4KindE0ELNS_15FloatRoundStyleE2ESL_EENS1_15EpilogueDefaultEEEEEvvEEEEvNT_6ParamsE:
        .type           _ZN7cutlass13device_kernelINS_4gemm6kernel13GemmUniversalIN4cute5tupleIJiiiiEEENS1_10collective13CollectiveMmaINS1_37MainloopSm90TmaGmmaWarpSpecializedFP8ILi5ENS5_IJNS4_1CILi2EEENSA_ILi4EEENSA_ILi1EEEEEENS1_35KernelTmaWarpSpecializedCooperativeEEENS5_IJNSA_ILi256EEENSA_ILi64EEENSA_ILi128EEEEEENS_12float_e5m2_tENS5_IJlSD_lEEESL_SM_NS4_8TiledMMAINS4_8MMA_AtomIJNS4_4SM904GMMA30MMA_64x64x32_F32E5M2E5M2_SS_TNILNSQ_7ScaleInE1ELSS_1EEEEEENS4_6LayoutINS5_IJSB_SD_SD_EEENS5_IJSD_NSA_ILi0EEESX_EEEEENS5_IJNS4_10UnderscoreES10_S10_EEEEENS4_23SM90_TMA_LOAD_MULTICASTENS4_14ComposedLayoutINS4_7SwizzleILi3ELi4ELi3EEENS4_18smem_ptr_flag_bitsILi8EEENSV_INS5_IJNSA_ILi8EEESJ_EEENS5_IJSJ_SD_EEEEEEEvNS4_8identityES13_S1D_vS1E_EENS_8epilogue10collective6detail29Sm90TmaWarpSpecializedAdapterINS1H_15DefaultEpilogueISL_SM_SM_NS1G_6thread17LinearCombinationISL_Li1EffLNS1L_9ScaleType4KindE0ELNS_15FloatRoundStyleE2ESL_EENS1_15EpilogueDefaultEEEEEvvEEEEvNT_6ParamsE,@function
        .size           _ZN7cutlass13device_kernelINS_4gemm6kernel13GemmUniversalIN4cute5tupleIJiiiiEEENS1_10collective13CollectiveMmaINS1_37MainloopSm90TmaGmmaWarpSpecializedFP8ILi5ENS5_IJNS4_1CILi2EEENSA_ILi4EEENSA_ILi1EEEEEENS1_35KernelTmaWarpSpecializedCooperativeEEENS5_IJNSA_ILi256EEENSA_ILi64EEENSA_ILi128EEEEEENS_12float_e5m2_tENS5_IJlSD_lEEESL_SM_NS4_8TiledMMAINS4_8MMA_AtomIJNS4_4SM904GMMA30MMA_64x64x32_F32E5M2E5M2_SS_TNILNSQ_7ScaleInE1ELSS_1EEEEEENS4_6LayoutINS5_IJSB_SD_SD_EEENS5_IJSD_NSA_ILi0EEESX_EEEEENS5_IJNS4_10UnderscoreES10_S10_EEEEENS4_23SM90_TMA_LOAD_MULTICASTENS4_14ComposedLayoutINS4_7SwizzleILi3ELi4ELi3EEENS4_18smem_ptr_flag_bitsILi8EEENSV_INS5_IJNSA_ILi8EEESJ_EEENS5_IJSJ_SD_EEEEEEEvNS4_8identityES13_S1D_vS1E_EENS_8epilogue10collective6detail29Sm90TmaWarpSpecializedAdapterINS1H_15DefaultEpilogueISL_SM_SM_NS1G_6thread17LinearCombinationISL_Li1EffLNS1L_9ScaleType4KindE0ELNS_15FloatRoundStyleE2ESL_EENS1_15EpilogueDefaultEEEEEvvEEEEvNT_6ParamsE,(.L_x_208 - _ZN7cutlass13device_kernelINS_4gemm6kernel13GemmUniversalIN4cute5tupleIJiiiiEEENS1_10collective13CollectiveMmaINS1_37MainloopSm90TmaGmmaWarpSpecializedFP8ILi5ENS5_IJNS4_1CILi2EEENSA_ILi4EEENSA_ILi1EEEEEENS1_35KernelTmaWarpSpecializedCooperativeEEENS5_IJNSA_ILi256EEENSA_ILi64EEENSA_ILi128EEEEEENS_12float_e5m2_tENS5_IJlSD_lEEESL_SM_NS4_8TiledMMAINS4_8MMA_AtomIJNS4_4SM904GMMA30MMA_64x64x32_F32E5M2E5M2_SS_TNILNSQ_7ScaleInE1ELSS_1EEEEEENS4_6LayoutINS5_IJSB_SD_SD_EEENS5_IJSD_NSA_ILi0EEESX_EEEEENS5_IJNS4_10UnderscoreES10_S10_EEEEENS4_23SM90_TMA_LOAD_MULTICASTENS4_14ComposedLayoutINS4_7SwizzleILi3ELi4ELi3EEENS4_18smem_ptr_flag_bitsILi8EEENSV_INS5_IJNSA_ILi8EEESJ_EEENS5_IJSJ_SD_EEEEEEEvNS4_8identityES13_S1D_vS1E_EENS_8epilogue10collective6detail29Sm90TmaWarpSpecializedAdapterINS1H_15DefaultEpilogueISL_SM_SM_NS1G_6thread17LinearCombinationISL_Li1EffLNS1L_9ScaleType4KindE0ELNS_15FloatRoundStyleE2ESL_EENS1_15EpilogueDefaultEEEEEvvEEEEvNT_6ParamsE)
        .other          _ZN7cutlass13device_kernelINS_4gemm6kernel13GemmUniversalIN4cute5tupleIJiiiiEEENS1_10collective13CollectiveMmaINS1_37MainloopSm90TmaGmmaWarpSpecializedFP8ILi5ENS5_IJNS4_1CILi2EEENSA_ILi4EEENSA_ILi1EEEEEENS1_35KernelTmaWarpSpecializedCooperativeEEENS5_IJNSA_ILi256EEENSA_ILi64EEENSA_ILi128EEEEEENS_12float_e5m2_tENS5_IJlSD_lEEESL_SM_NS4_8TiledMMAINS4_8MMA_AtomIJNS4_4SM904GMMA30MMA_64x64x32_F32E5M2E5M2_SS_TNILNSQ_7ScaleInE1ELSS_1EEEEEENS4_6LayoutINS5_IJSB_SD_SD_EEENS5_IJSD_NSA_ILi0EEESX_EEEEENS5_IJNS4_10UnderscoreES10_S10_EEEEENS4_23SM90_TMA_LOAD_MULTICASTENS4_14ComposedLayoutINS4_7SwizzleILi3ELi4ELi3EEENS4_18smem_ptr_flag_bitsILi8EEENSV_INS5_IJNSA_ILi8EEESJ_EEENS5_IJSJ_SD_EEEEEEEvNS4_8identityES13_S1D_vS1E_EENS_8epilogue10collective6detail29Sm90TmaWarpSpecializedAdapterINS1H_15DefaultEpilogueISL_SM_SM_NS1G_6thread17LinearCombinationISL_Li1EffLNS1L_9ScaleType4KindE0ELNS_15FloatRoundStyleE2ESL_EENS1_15EpilogueDefaultEEEEEvvEEEEvNT_6ParamsE,@"STO_CUDA_ENTRY STV_DEFAULT"
_ZN7cutlass13device_kernelINS_4gemm6kernel13GemmUniversalIN4cute5tupleIJiiiiEEENS1_10collective13CollectiveMmaINS1_37MainloopSm90TmaGmmaWarpSpecializedFP8ILi5ENS5_IJNS4_1CILi2EEENSA_ILi4EEENSA_ILi1EEEEEENS1_35KernelTmaWarpSpecializedCooperativeEEENS5_IJNSA_ILi256EEENSA_ILi64EEENSA_ILi128EEEEEENS_12float_e5m2_tENS5_IJlSD_lEEESL_SM_NS4_8TiledMMAINS4_8MMA_AtomIJNS4_4SM904GMMA30MMA_64x64x32_F32E5M2E5M2_SS_TNILNSQ_7ScaleInE1ELSS_1EEEEEENS4_6LayoutINS5_IJSB_SD_SD_EEENS5_IJSD_NSA_ILi0EEESX_EEEEENS5_IJNS4_10UnderscoreES10_S10_EEEEENS4_23SM90_TMA_LOAD_MULTICASTENS4_14ComposedLayoutINS4_7SwizzleILi3ELi4ELi3EEENS4_18smem_ptr_flag_bitsILi8EEENSV_INS5_IJNSA_ILi8EEESJ_EEENS5_IJSJ_SD_EEEEEEEvNS4_8identityES13_S1D_vS1E_EENS_8epilogue10collective6detail29Sm90TmaWarpSpecializedAdapterINS1H_15DefaultEpilogueISL_SM_SM_NS1G_6thread17LinearCombinationISL_Li1EffLNS1L_9ScaleType4KindE0ELNS_15FloatRoundStyleE2ESL_EENS1_15EpilogueDefaultEEEEEvvEEEEvNT_6ParamsE:
[----:B------:R-:W-:Y:S01]  /*0000*/  LDC R1, c[0x0][0x28] ;  /* 0x00000a00ff017b82 */ /* 0x000fe20000000800 */
[----:B------:R-:W0:Y:S01]  /*0010*/  S2R R0, SR_TID.X ;  /* 0x0000000000007919 */ /* 0x000e220000002100 */
[----:B------:R-:W-:Y:S01]  /*0020*/  ELECT P0, URZ, PT ;  /* 0x00000000003f782f */ /* 0x000fe20003800000 */
[----:B------:R-:W-:Y:S01]  /*0030*/  BSSY B0, `(.L_x_0) ;  /* 0x000000f000007945 */ /* 0x000fe20003800000 */
[--C-:B0-----:R-:W-:Y:S02]  /*0040*/  SHF.R.U32.HI R2, RZ, 0x5, R0.reuse ;  /* 0x00000005ff027819 */ /* 0x101fe40000011600 */
[----:B------:R-:W-:-:S03]  /*0050*/  SHF.R.U32.HI R3, RZ, 0x7, R0 ;  /* 0x00000007ff037819 */ /* 0x000fc60000011600 */
[----:B------:R-:W0:Y:S04]  /*0060*/  SHFL.IDX PT, R7, R2, RZ, 0x1f ;  /* 0x00001fff02077589 */ /* 0x000e2800000e0000 */
[----:B------:R-:W1:Y:S01]  /*0070*/  SHFL.IDX PT, R3, R3, RZ, 0x1f ;  /* 0x00001fff03037589 */ /* 0x000e6200000e0000 */
[----:B0-----:R-:W-:-:S13]  /*0080*/  ISETP.NE.OR P0, PT, R7, RZ, !P0 ;  /* 0x000000ff0700720c */ /* 0x001fda0004705670 */
[----:B-1----:R-:W-:Y:S05]  /*0090*/  @P0 BRA `(.L_x_1) ;  /* 0x0000000000200947 */ /* 0x002fea0003800000 */
[----:B------:R-:W-:Y:S02]  /*00a0*/  ULDC.64 UR4, c[0x0][0x198] ;  /* 0x0000660000047ab9 */ /* 0x000fe40000000a00 */
[----:B------:R-:W-:Y:S02]  /*00b0*/  UIADD3 UR6, UP0, UR4, 0xf0, URZ ;  /* 0x000000f004067890 */ /* 0x000fe4000ff1e03f */
[----:B------:R-:W-:Y:S02]  /*00c0*/  UIADD3 UR4, UP1, UR4, 0x1f0, URZ ;  /* 0x000001f004047890 */ /* 0x000fe4000ff3e03f */
[----:B------:R-:W-:Y:S02]  /*00d0*/  UIADD3.X UR7, URZ, UR5, URZ, UP0, !UPT ;  /* 0x000000053f077290 */ /* 0x000fe400087fe43f */
[----:B------:R-:W-:-:S07]  /*00e0*/  UIADD3.X UR5, URZ, UR5, URZ, UP1, !UPT ;  /* 0x000000053f057290 */ /* 0x000fce0008ffe43f */
[----:B------:R0:W-:Y:S02]  /*00f0*/  UTMACCTL.PF [UR6] ;  /* 0x00000000060079b9 */ /* 0x0001e40008040000 */
[----:B------:R0:W-:Y:S02]  /*0100*/  UTMACCTL.PF [UR4] ;  /* 0x00000000040079b9 */ /* 0x0001e40008040000 */
[----:B0-----:R-:W-:Y:S01]  /*0110*/  NOP ;  /* 0x0000000000007918 */ /* 0x001fe20000000000 */
.L_x_1:
[----:B------:R-:W-:Y:S05]  /*0120*/  BSYNC B0 ;  /* 0x0000000000007941 */ /* 0x000fea0003800000 */
.L_x_0:
[----:B------:R-:W0:Y:S02]  /*0130*/  SHFL.IDX PT, R4, R2, RZ, 0x1f ;  /* 0x00001fff02047589 */ /* 0x000e2400000e0000 */
[----:B0-----:R-:W-:-:S13]  /*0140*/  ISETP.NE.AND P0, PT, R4, RZ, PT ;  /* 0x000000ff0400720c */ /* 0x001fda0003f05270 */
[----:B------:R-:W-:Y:S05]  /*0150*/  @P0 BRA `(.L_x_2) ;  /* 0x0000000000600947 */ /* 0x000fea0003800000 */
[----:B------:R-:W0:Y:S01]  /*0160*/  S2UR UR8, SR_CgaCtaId ;  /* 0x00000000000879c3 */ /* 0x000e220000008800 */
[----:B------:R-:W-:Y:S01]  /*0170*/  UMOV UR4, 0x400 ;  /* 0x0000040000047882 */ /* 0x000fe20000000000 */
[----:B------:R-:W-:Y:S01]  /*0180*/  UMOV UR5, 0x1 ;  /* 0x0000000100057882 */ /* 0x000fe20000000000 */
[----:B------:R-:W-:Y:S01]  /*0190*/  UMOV UR6, 0xa ;  /* 0x0000000a00067882 */ /* 0x000fe20000000000 */
[----:B------:R-:W-:Y:S01]  /*01a0*/  ELECT P0, URZ, PT ;  /* 0x00000000003f782f */ /* 0x000fe20003800000 */
[----:B------:R-:W-:-:S04]  /*01b0*/  UIADD3 UR6, -UR6, 0x100000, URZ ;  /* 0x0010000006067890 */ /* 0x000fc8000fffe13f */
[----:B------:R-:W-:Y:S02]  /*01c0*/  USHF.L.U32 UR7, UR6, 0xb, URZ ;  /* 0x0000000b06077899 */ /* 0x000fe4000800063f */
[----:B------:R-:W-:Y:S02]  /*01d0*/  USHF.L.U32 UR6, UR6, 0x1, URZ ;  /* 0x0000000106067899 */ /* 0x000fe4000800063f */
[----:B0-----:R-:W-:Y:S02]  /*01e0*/  ULEA UR8, UR8, UR4, 0x18 ;  /* 0x0000000408087291 */ /* 0x001fe4000f8ec03f */
[----:B------:R-:W-:-:S04]  /*01f0*/  UIADD3 UR4, -UR5, 0x100000, URZ ;  /* 0x0010000005047890 */ /* 0x000fc8000fffe13f */
[----:B------:R-:W-:Y:S02]  /*0200*/  USHF.L.U32 UR5, UR4, 0xb, URZ ;  /* 0x0000000b04057899 */ /* 0x000fe4000800063f */
[----:B------:R-:W-:Y:S01]  /*0210*/  USHF.L.U32 UR4, UR4, 0x1, URZ ;  /* 0x0000000104047899 */ /* 0x000fe2000800063f */
[----:B------:R-:W0:Y:S11]  /*0220*/  FENCE.VIEW.ASYNC.S ;  /* 0x00000000000073c6 */ /* 0x000e360000000000 */
[----:B0-----:R0:W1:Y:S01]  /*0230*/  SYNCS.EXCH.64 URZ, [UR8], UR4 ;  /* 0x00000004083f75b2 */ /* 0x0010620008000100 */
[----:B------:R0:W2:Y:S01]  /*0240*/  SYNCS.EXCH.64 URZ, [UR8+0x28], UR6 ;  /* 0x00002806083f75b2 */ /* 0x0000a20008000100 */
[----:B------:R0:W3:Y:S01]  /*0250*/  SYNCS.EXCH.64 URZ, [UR8+0x8], UR4 ;  /* 0x00000804083f75b2 */ /* 0x0000e20008000100 */
[----:B------:R0:W4:Y:S01]  /*0260*/  SYNCS.EXCH.64 URZ, [UR8+0x30], UR6 ;  /* 0x00003006083f75b2 */ /* 0x0001220008000100 */
[----:B------:R0:W0:Y:S01]  /*0270*/  SYNCS.EXCH.64 URZ, [UR8+0x10], UR4 ;  /* 0x00001004083f75b2 */ /* 0x0000220008000100 */
[----:B------:R0:W0:Y:S01]  /*0280*/  SYNCS.EXCH.64 URZ, [UR8+0x38], UR6 ;  /* 0x00003806083f75b2 */ /* 0x0000220008000100 */
[----:B------:R0:W0:Y:S01]  /*0290*/  SYNCS.EXCH.64 URZ, [UR8+0x18], UR4 ;  /* 0x00001804083f75b2 */ /* 0x0000220008000100 */
[----:B------:R0:W0:Y:S01]  /*02a0*/  SYNCS.EXCH.64 URZ, [UR8+0x40], UR6 ;  /* 0x00004006083f75b2 */ /* 0x0000220008000100 */
[----:B------:R0:W0:Y:S01]  /*02b0*/  SYNCS.EXCH.64 URZ, [UR8+0x20], UR4 ;  /* 0x00002004083f75b2 */ /* 0x0000220008000100 */
[----:B------:R0:W0:Y:S01]  /*02c0*/  SYNCS.EXCH.64 URZ, [UR8+0x48], UR6 ;  /* 0x00004806083f75b2 */ /* 0x0000220008000100 */
[----:B------:R-:W-:Y:S01]  /*02d0*/  NOP ;  /* 0x0000000000007918 */ /* 0x000fe20000000000 */
.L_x_2:
[----:B------:R-:W-:Y:S01]  /*02e0*/  SHF.R.S32.HI R5, RZ, 0x1f, R0 ;  /* 0x0000001fff057819 */ /* 0x000fe20000011400 */
[----:B------:R-:W5:Y:S01]  /*02f0*/  SHFL.IDX PT, R2, R2, RZ, 0x1f ;  /* 0x00001fff02027589 */ /* 0x000f6200000e0000 */
[----:B0-----:R-:W0:Y:S01]  /*0300*/  S2UR UR8, SR_CTAID.X ;  /* 0x00000000000879c3 */ /* 0x001e220000002500 */
[----:B------:R-:W-:Y:S02]  /*0310*/  ELECT P0, URZ, PT ;  /* 0x00000000003f782f */ /* 0x000fe40003800000 */
[----:B------:R-:W-:Y:S01]  /*0320*/  LEA.HI R5, R5, R0, RZ, 0x7 ;  /* 0x0000000005057211 */ /* 0x000fe200078f38ff */
[----:B------:R-:W1:Y:S01]  /*0330*/  S2R R8, SR_CTAID.Y ;  /* 0x0000000000087919 */ /* 0x000e620000002600 */
[----:B------:R-:W-:Y:S01]  /*0340*/  SHF.R.S32.HI R11, RZ, 0x1f, R4 ;  /* 0x0000001fff0b7819 */ /* 0x000fe20000011404 */
[----:B------:R-:W-:Y:S01]  /*0350*/  ULDC UR4, c[0x0][0x150] ;  /* 0x0000540000047ab9 */ /* 0x000fe20000000800 */
[----:B------:R-:W-:Y:S01]  /*0360*/  LOP3.LUT R5, R5, 0xffffff80, RZ, 0xc0, !PT ;  /* 0xffffff8005057812 */ /* 0x000fe200078ec0ff */
[----:B------:R-:W-:Y:S01]  /*0370*/  VIADD R16, R3, 0xffffffff ;  /* 0xffffffff03107836 */ /* 0x000fe20000000000 */
[----:B------:R-:W-:Y:S01]  /*0380*/  LEA.HI R11, R11, R4, RZ, 0x2 ;  /* 0x000000040b0b7211 */ /* 0x000fe200078f10ff */
[----:B------:R-:W2:Y:S01]  /*0390*/  LDC R12, c[0x0][0x144] ;  /* 0x00005100ff0c7b82 */ /* 0x000ea20000000800 */
[----:B------:R-:W-:Y:S01]  /*03a0*/  NOP ;  /* 0x0000000000007918 */ /* 0x000fe20000000000 */
[----:B------:R-:W-:Y:S01]  /*03b0*/  IMAD.IADD R6, R0, 0x1, -R5 ;  /* 0x0000000100067824 */ /* 0x000fe200078e0a05 */
[----:B------:R-:W-:Y:S01]  /*03c0*/  LOP3.LUT R11, R11, 0x3ffffffc, RZ, 0xc0, !PT ;  /* 0x3ffffffc0b0b7812 */ /* 0x000fe200078ec0ff */
[----:B------:R-:W-:Y:S01]  /*03d0*/  NOP ;  /* 0x0000000000007918 */ /* 0x000fe20000000000 */
[----:B------:R-:W-:-:S02]  /*03e0*/  ISETP.NE.AND P4, PT, R3, RZ, PT ;  /* 0x000000ff0300720c */ /* 0x000fc40003f85270 */
[----:B------:R-:W-:Y:S01]  /*03f0*/  SHF.R.S32.HI R5, RZ, 0x1f, R6 ;  /* 0x0000001fff057819 */ /* 0x000fe20000011406 */
[----:B------:R-:W-:Y:S01]  /*0400*/  IMAD.IADD R4, R4, 0x1, -R11 ;  /* 0x0000000104047824 */ /* 0x000fe200078e0a0b */
[----:B------:R-:W3:Y:S01]  /*0410*/  LDC R14, c[0x0][0x140] ;  /* 0x00005000ff0e7b82 */ /* 0x000ee20000000800 */
[----:B------:R-:W-:Y:S02]  /*0420*/  ISETP.GE.U32.AND P6, PT, R16, 0x2, PT ;  /* 0x000000021000780c */ /* 0x000fe40003fc6070 */
[----:B------:R-:W-:Y:S02]  /*0430*/  LEA.HI R5, R5, R6, RZ, 0x3 ;  /* 0x0000000605057211 */ /* 0x000fe400078f18ff */
[----:B-----5:R-:W-:Y:S02]  /*0440*/  ISETP.NE.OR P0, PT, R2, RZ, !P0 ;  /* 0x000000ff0200720c */ /* 0x020fe40004705670 */
[--C-:B------:R-:W-:Y:S01]  /*0450*/  SHF.R.S32.HI R2, RZ, 0x3, R5.reuse ;  /* 0x00000003ff027819 */ /* 0x100fe20000011405 */
[----:B------:R-:W5:Y:S01]  /*0460*/  LDC R13, c[0x0][0x148] ;  /* 0x00005200ff0d7b82 */ /* 0x000f620000000800 */
[----:B------:R-:W-:-:S02]  /*0470*/  SHF.R.S32.HI R5, RZ, 0x1f, R5 ;  /* 0x0000001fff057819 */ /* 0x000fc40000011405 */
[----:B0-----:R-:W-:Y:S02]  /*0480*/  I2FP.F32.U32 R10, UR8 ;  /* 0x00000008000a7c45 */ /* 0x001fe40008201000 */
[----:B------:R-:W-:-:S03]  /*0490*/  LEA.HI R5, R5, R2, RZ, 0x2 ;  /* 0x0000000205057211 */ /* 0x000fc600078f10ff */
[----:B------:R-:W-:Y:S01]  /*04a0*/  FMUL R10, R10, UR4 ;  /* 0x000000040a0a7c20 */ /* 0x000fe20008400000 */
[----:B------:R-:W-:Y:S01]  /*04b0*/  LOP3.LUT R5, R5, 0xfffffffc, RZ, 0xc0, !PT ;  /* 0xfffffffc05057812 */ /* 0x000fe200078ec0ff */
[----:B------:R-:W-:Y:S01]  /*04c0*/  VOTEU.ALL UP0, P0 ;  /* 0x00000000003f7886 */ /* 0x000fe20000000000 */
[----:B-1----:R-:W-:Y:S01]  /*04d0*/  I2FP.F32.U32 R11, R8 ;  /* 0x00000008000b7245 */ /* 0x002fe20000201000 */
[----:B------:R-:W-:Y:S01]  /*04e0*/  ULDC UR4, c[0x0][0x154] ;  /* 0x0000550000047ab9 */ /* 0x000fe20000000800 */
[----:B------:R-:W-:Y:S01]  /*04f0*/  VOTEU.ALL UP1, P0 ;  /* 0x00000000003f7886 */ /* 0x000fe20000020000 */
[----:B------:R-:W0:Y:S01]  /*0500*/  F2I.U32.TRUNC.NTZ R10, R10 ;  /* 0x0000000a000a7305 */ /* 0x000e22000020f000 */
[----:B------:R-:W-:Y:S01]  /*0510*/  IMAD.IADD R5, R2, 0x1, -R5 ;  /* 0x0000000102057824 */ /* 0x000fe200078e0a05 */
[----:B------:R-:W1:Y:S01]  /*0520*/  @!UP0 S2UR UR7, SR_CgaCtaId ;  /* 0x00000000000789c3 */ /* 0x000e620000008800 */
[----:B------:R-:W-:Y:S01]  /*0530*/  @!UP0 UMOV UR6, 0x400 ;  /* 0x0000040000068882 */ /* 0x000fe20000000000 */
[----:B---3--:R-:W-:Y:S01]  /*0540*/  ISETP.EQ.U32.AND P2, PT, R14, 0x1, PT ;  /* 0x000000010e00780c */ /* 0x008fe20003f42070 */
[----:B------:R-:W-:-:S05]  /*0550*/  IMAD R5, R4, 0x4, R5 ;  /* 0x0000000404057824 */ /* 0x000fca00078e0205 */
[----:B------:R-:W-:-:S04]  /*0560*/  LEA.HI R2, R5, R5, RZ, 0x1 ;  /* 0x0000000505027211 */ /* 0x000fc800078f08ff */
[----:B------:R-:W-:Y:S01]  /*0570*/  LOP3.LUT R4, R2, 0xfffffffe, RZ, 0xc0, !PT ;  /* 0xfffffffe02047812 */ /* 0x000fe200078ec0ff */
[----:B0-----:R-:W-:Y:S02]  /*0580*/  IMAD.MOV R15, RZ, RZ, -R10 ;  /* 0x000000ffff0f7224 */ /* 0x001fe400078e0a0a */
[----:B------:R-:W-:Y:S01]  /*0590*/  FMUL R10, R11, UR4 ;  /* 0x000000040b0a7c20 */ /* 0x000fe20008400000 */
[----:B------:R-:W-:Y:S01]  /*05a0*/  SHF.R.S32.HI R2, RZ, 0x1f, R7 ;  /* 0x0000001fff027819 */ /* 0x000fe20000011407 */
[----:B------:R-:W-:Y:S01]  /*05b0*/  UMOV UR4, 0x20 ;  /* 0x0000002000047882 */ /* 0x000fe20000000000 */
[----:B--2---:R-:W-:Y:S01]  /*05c0*/  IMAD R12, R12, R15, UR8 ;  /* 0x000000080c0c7e24 */ /* 0x004fe2000f8e020f */
[----:B------:R-:W-:-:S04]  /*05d0*/  @!UP0 UIADD3 UR4, -UR4, 0x100000, URZ ;  /* 0x0010000004048890 */ /* 0x000fc8000fffe13f */
[----:B------:R-:W-:Y:S02]  /*05e0*/  @!UP0 USHF.L.U32 UR5, UR4, 0xb, URZ ;  /* 0x0000000b04058899 */ /* 0x000fe4000800063f */
[----:B------:R-:W-:Y:S01]  /*05f0*/  @!UP0 USHF.L.U32 UR4, UR4, 0x1, URZ ;  /* 0x0000000104048899 */ /* 0x000fe2000800063f */
[C---:B------:R-:W-:Y:S01]  /*0600*/  IMAD.IADD R11, R5.reuse, 0x1, -R4 ;  /* 0x00000001050b7824 */ /* 0x040fe200078e0a04 */
[----:B------:R-:W0:Y:S01]  /*0610*/  F2I.U32.TRUNC.NTZ R10, R10 ;  /* 0x0000000a000a7305 */ /* 0x000e22000020f000 */
[----:B------:R-:W-:Y:S01]  /*0620*/  LEA.HI R2, R2, R7, RZ, 0x2 ;  /* 0x0000000702027211 */ /* 0x000fe200078f10ff */
[----:B------:R-:W-:Y:S02]  /*0630*/  IMAD.SHL.U32 R4, R5, 0x4, RZ ;  /* 0x0000000405047824 */ /* 0x000fe400078e00ff */
[----:B------:R-:W-:Y:S01]  /*0640*/  ISETP.NE.AND P3, PT, R11, R12, PT ;  /* 0x0000000c0b00720c */ /* 0x000fe20003f65270 */
[----:B-1----:R-:W-:Y:S01]  /*0650*/  @!UP0 ULEA UR6, UR7, UR6, 0x18 ;  /* 0x0000000607068291 */ /* 0x002fe2000f8ec03f */
[----:B------:R-:W-:Y:S01]  /*0660*/  LOP3.LUT R2, R2, 0xfffffffc, RZ, 0xc0, !PT ;  /* 0xfffffffc02027812 */ /* 0x000fe200078ec0ff */
[----:B------:R-:W-:Y:S01]  /*0670*/  VOTEU.ALL UP0, P0 ;  /* 0x00000000003f7886 */ /* 0x000fe20000000000 */
[----:B------:R-:W-:-:S02]  /*0680*/  LOP3.LUT R5, R5, 0xc, R4, 0x78, !PT ;  /* 0x0000000c05057812 */ /* 0x000fc400078e7804 */
[----:B------:R-:W-:Y:S01]  /*0690*/  LOP3.LUT P0, RZ, R6, 0x7, RZ, 0xc0, !PT ;  /* 0x0000000706ff7812 */ /* 0x000fe2000780c0ff */
[----:B------:R-:W-:Y:S02]  /*06a0*/  IMAD.IADD R7, R7, 0x1, -R2 ;  /* 0x0000000107077824 */ /* 0x000fe400078e0a02 */
[----:B------:R-:W-:Y:S01]  /*06b0*/  IMAD.MOV.U32 R6, RZ, RZ, 0x1 ;  /* 0x00000001ff067424 */ /* 0x000fe200078e00ff */
[----:B------:R-:W-:Y:S01]  /*06c0*/  ISETP.LT.U32.AND P0, PT, R5, 0x8, !P0 ;  /* 0x000000080500780c */ /* 0x000fe20004701070 */
[----:B0-----:R-:W-:Y:S01]  /*06d0*/  IMAD.MOV R20, RZ, RZ, -R10 ;  /* 0x000000ffff147224 */ /* 0x001fe200078e0a0a */
[----:B------:R-:W-:Y:S01]  /*06e0*/  ISETP.NE.AND P1, PT, R7, 0x3, PT ;  /* 0x000000030700780c */ /* 0x000fe20003f25270 */
[----:B------:R-:W0:Y:S02]  /*06f0*/  FENCE.VIEW.ASYNC.S ;  /* 0x00000000000073c6 */ /* 0x000e240000000000 */
[----:B0-----:R0:W1:Y:S01]  /*0700*/  @!UP0 SYNCS.EXCH.64 URZ, [UR6+0x60], UR4 ;  /* 0x00006004063f85b2 */ /* 0x0010620008000100 */
[----:B------:R-:W-:Y:S01]  /*0710*/  @P3 LEA.HI R2, R5, R5, RZ, 0x1 ;  /* 0x0000000505023211 */ /* 0x000fe200078f08ff */
[----:B-----5:R-:W-:Y:S01]  /*0720*/  IMAD R11, R13, R20, R8 ;  /* 0x000000140d0b7224 */ /* 0x020fe200078e0208 */
[----:B------:R-:W-:-:S02]  /*0730*/  ISETP.EQ.OR P1, PT, R7, RZ, !P1 ;  /* 0x000000ff0700720c */ /* 0x000fc40004f22670 */
[----:B------:R-:W-:Y:S02]  /*0740*/  @P3 SHF.R.S32.HI R2, RZ, 0x1, R2 ;  /* 0x00000001ff023819 */ /* 0x000fe40000011402 */
[----:B------:R-:W-:Y:S02]  /*0750*/  ISETP.EQ.AND P1, PT, R3, RZ, P1 ;  /* 0x000000ff0300720c */ /* 0x000fe40000f22270 */
[----:B------:R-:W-:Y:S02]  /*0760*/  @P3 ISETP.NE.AND P5, PT, R2, R11, PT ;  /* 0x0000000b0200320c */ /* 0x000fe40003fa5270 */
[----:B------:R-:W-:Y:S02]  /*0770*/  SEL R3, RZ, 0x1, !P0 ;  /* 0x00000001ff037807 */ /* 0x000fe40004000000 */
[----:B------:R-:W-:Y:S02]  /*0780*/  @P3 SEL R6, RZ, 0x1, P5 ;  /* 0x00000001ff063807 */ /* 0x000fe40002800000 */
[----:B------:R-:W-:Y:S01]  /*0790*/  SEL R4, RZ, 0x1, !P1 ;  /* 0x00000001ff047807 */ /* 0x000fe20004800000 */
[----:B------:R0:W2:Y:S01]  /*07a0*/  @!UP1 SYNCS.EXCH.64 URZ, [UR6+0x68], UR4 ;  /* 0x00006804063f95b2 */ /* 0x0000a20008000100 */
[----:B------:R-:W-:Y:S01]  /*07b0*/  LOP3.LUT R6, R6, R3, RZ, 0xc0, !PT ;  /* 0x0000000306067212 */ /* 0x000fe200078ec0ff */
[----:B------:R-:W-:Y:S01]  /*07c0*/  NOP ;  /* 0x0000000000007918 */ /* 0x000fe20000000000 */
[----:B------:R-:W-:Y:S01]  /*07d0*/  SEL R4, R4, 0x2, P6 ;  /* 0x0000000204047807 */ /* 0x000fe20003000000 */
[----:B------:R-:W-:Y:S06]  /*07e0*/  @!P2 BRA `(.L_x_3) ;  /* 0x000000000008a947 */ /* 0x000fec0003800000 */
[----:B-12-4-:R-:W-:Y:S01]  /*07f0*/  UCGABAR_ARV ;  /* 0x00000000000079c7 */ /* 0x016fe20008000000 */
[----:B------:R-:W-:Y:S05]  /*0800*/  BRA `(.L_x_4) ;  /* 0x0000000000047947 */ /* 0x000fea0003800000 */
.L_x_3:
[----:B-12-4-:R-:W-:Y:S01]  /*0810*/  NOP ;  /* 0x0000000000007918 */ /* 0x016fe20000000000 */
.L_x_4:
[----:B------:R-:W1:Y:S01]  /*0820*/  LDC R2, c[0x0][0x65c] ;  /* 0x00019700ff027b82 */ /* 0x000e620000000800 */
[----:B------:R-:W-:Y:S01]  /*0830*/  IMAD.MOV.U32 R3, RZ, RZ, RZ ;  /* 0x000000ffff037224 */ /* 0x000fe200078e00ff */
[----:B-1----:R-:W-:Y:S01]  /*0840*/  ISETP.NE.AND P3, PT, R2, 0x1, PT ;  /* 0x000000010200780c */ /* 0x002fe20003f65270 */
[----:B------:R-:W-:-:S12]  /*0850*/  IMAD.U32 R2, RZ, RZ, UR8 ;  /* 0x00000008ff027e24 */ /* 0x000fd8000f8e00ff */
[----:B------:R-:W1:Y:S01]  /*0860*/  @P3 LDC R15, c[0x0][0x10] ;  /* 0x00000400ff0f3b82 */ /* 0x000e620000000800 */
[----:B------:R-:W-:Y:S02]  /*0870*/  @P3 IMAD.MOV.U32 R9, RZ, RZ, RZ ;  /* 0x000000ffff093224 */ /* 0x000fe400078e00ff */
[----:B------:R-:W-:-:S05]  /*0880*/  @P3 IMAD.MOV.U32 R17, RZ, RZ, RZ ;  /* 0x000000ffff113224 */ /* 0x000fca00078e00ff */
[----:B------:R-:W2:Y:S01]  /*0890*/  @!P3 LDC R11, c[0x0][0xc] ;  /* 0x00000300ff0bbb82 */ /* 0x000ea20000000800 */
[----:B-1----:R-:W-:-:S04]  /*08a0*/  @P3 IMAD.WIDE.U32 R14, R15, UR8, R8 ;  /* 0x000000080f0e3c25 */ /* 0x002fc8000f8e0008 */
[----:B--2---:R-:W-:-:S04]  /*08b0*/  @!P3 IMAD.WIDE.U32 R10, R8, R11, R2 ;  /* 0x0000000b080ab225 */ /* 0x004fc800078e0002 */
[----:B------:R-:W-:Y:S02]  /*08c0*/  @P3 IMAD.MOV.U32 R2, RZ, RZ, R14 ;  /* 0x000000ffff023224 */ /* 0x000fe400078e000e */
[----:B------:R-:W-:Y:S02]  /*08d0*/  @P3 IMAD.IADD R3, R15, 0x1, R17 ;  /* 0x000000010f033824 */ /* 0x000fe400078e0211 */
[----:B------:R-:W-:Y:S02]  /*08e0*/  @!P3 IMAD.MOV.U32 R2, RZ, RZ, R10 ;  /* 0x000000ffff02b224 */ /* 0x000fe400078e000a */
[----:B------:R-:W-:Y:S01]  /*08f0*/  @!P3 IMAD.MOV.U32 R3, RZ, RZ, R11 ;  /* 0x000000ffff03b224 */ /* 0x000fe200078e000b */
[----:B------:R-:W-:Y:S06]  /*0900*/  @!P2 BRA `(.L_x_5) ;  /* 0x00000000000ca947 */ /* 0x000fec0003800000 */
[----:B------:R-:W-:Y:S01]  /*0910*/  UCGABAR_WAIT ;  /* 0x0000000000007dc7 */ /* 0x000fe20008000000 */
[----:B------:R-:W-:Y:S01]  /*0920*/  CCTL.IVALL ;  /* 0x00000000ff00798f */ /* 0x000fe20002000000 */
[----:B------:R-:W-:Y:S05]  /*0930*/  BRA `(.L_x_6) ;  /* 0x0000000000047947 */ /* 0x000fea0003800000 */
.L_x_5:
[----:B------:R-:W-:Y:S06]  /*0940*/  BAR.SYNC.DEFER_BLOCKING 0x0 ;  /* 0x0000000000007b1d */ /* 0x000fec0000010000 */
.L_x_6:
[----:B------:R-:W-:Y:S05]  /*0950*/  @!P4 BRA `(.L_x_7) ;  /* 0x000000780080c947 */ /* 0x000fea0003800000 */
[----:B------:R-:W-:-:S13]  /*0960*/  ISETP.GT.U32.AND P0, PT, R16, 0x1, PT ;  /* 0x000000011000780c */ /* 0x000fda0003f04070 */
[----:B0-----:R-:W-:Y:S05]  /*0970*/  @P0 EXIT ;  /* 0x000000000000094d */ /* 0x001fea0003800000 */
[----:B------:R-:W-:Y:S01]  /*0980*/  ULDC.64 UR4, c[0x0][0x650] ;  /* 0x0001940000047ab9 */ /* 0x000fe20000000a00 */
[----:B------:R-:W-:Y:S01]  /*0990*/  PRMT R14, RZ, 0x7610, R14 ;  /* 0x00007610ff0e7816 */ /* 0x000fe2000000000e */
[----:B------:R-:W-:Y:S01]  /*09a0*/  IMAD.MOV.U32 R10, RZ, RZ, -0x1 ;  /* 0xffffffffff0a7424 */ /* 0x000fe200078e00ff */
[----:B------:R-:W-:Y:S01]  /*09b0*/  ISETP.GE.U32.AND P0, PT, R2, UR4, PT ;  /* 0x0000000402007c0c */ /* 0x000fe2000bf06070 */
[----:B------:R-:W-:Y:S02]  /*09c0*/  IMAD.MOV.U32 R11, RZ, RZ, -0x1 ;  /* 0xffffffffff0b7424 */ /* 0x000fe400078e00ff */
[----:B------:R-:W-:Y:S01]  /*09d0*/  IMAD.MOV.U32 R7, RZ, RZ, -0x1 ;  /* 0xffffffffff077424 */ /* 0x000fe200078e00ff */
[----:B------:R-:W-:-:S13]  /*09e0*/  ISETP.GE.U32.AND.EX P0, PT, R3, UR5, PT, P0 ;  /* 0x0000000503007c0c */ /* 0x000fda000bf06100 */
[----:B------:R-:W-:Y:S05]  /*09f0*/  @P0 BRA `(.L_x_8) ;  /* 0x0000000400280947 */ /* 0x000fea0003800000 */
[----:B------:R-:W0:Y:S01]  /*0a00*/  LDC.64 R22, c[0x0][0x628] ;  /* 0x00018a00ff167b82 */ /* 0x000e220000000a00 */
[----:B------:R-:W-:Y:S02]  /*0a10*/  IMAD.MOV.U32 R10, RZ, RZ, R2 ;  /* 0x000000ffff0a7224 */ /* 0x000fe400078e0002 */
[----:B------:R-:W-:-:S05]  /*0a20*/  IMAD.MOV.U32 R11, RZ, RZ, R3 ;  /* 0x000000ffff0b7224 */ /* 0x000fca00078e0003 */
[----:B------:R-:W1:Y:S08]  /*0a30*/  LDC R18, c[0x0][0x630] ;  /* 0x00018c00ff127b82 */ /* 0x000e700000000800 */
[----:B------:R-:W2:Y:S01]  /*0a40*/  LDC.64 R24, c[0x0][0x620] ;  /* 0x00018800ff187b82 */ /* 0x000ea20000000a00 */
[----:B0-----:R-:W-:-:S04]  /*0a50*/  ISETP.NE.U32.AND P0, PT, R22, RZ, PT ;  /* 0x000000ff1600720c */ /* 0x001fc80003f05070 */
[----:B------:R-:W-:-:S13]  /*0a60*/  ISETP.NE.AND.EX P0, PT, R23, RZ, PT, P0 ;  /* 0x000000ff1700720c */ /* 0x000fda0003f05300 */
[----:B-12---:R-:W-:Y:S05]  /*0a70*/  @!P0 BRA `(.L_x_9) ;  /* 0x0000000000288947 */ /* 0x006fea0003800000 */
[----:B------:R-:W0:Y:S02]  /*0a80*/  LDC R7, c[0x0][0x634] ;  /* 0x00018d00ff077b82 */ /* 0x000e240000000800 */
[----:B0-----:R-:W-:-:S05]  /*0a90*/  IADD3 R7, P0, R2, R7, RZ ;  /* 0x0000000702077210 */ /* 0x001fca0007f1e0ff */
[----:B------:R-:W-:-:S04]  /*0aa0*/  IMAD.X R19, RZ, RZ, R3, P0 ;  /* 0x000000ffff137224 */ /* 0x000fc800000e0603 */
[----:B------:R-:W-:-:S04]  /*0ab0*/  IMAD.WIDE.U32 R10, R19, R22, RZ ;  /* 0x00000016130a7225 */ /* 0x000fc800078e00ff */
[----:B------:R-:W-:-:S04]  /*0ac0*/  IMAD.WIDE.U32 R14, P0, R7, R23, R10 ;  /* 0x00000017070e7225 */ /* 0x000fc8000780000a */
[----:B------:R-:W-:-:S04]  /*0ad0*/  IMAD.WIDE.U32 R10, R7, R22, RZ ;  /* 0x00000016070a7225 */ /* 0x000fc800078e00ff */
[----:B------:R-:W-:Y:S01]  /*0ae0*/  IMAD.X R17, RZ, RZ, RZ, P0 ;  /* 0x000000ffff117224 */ /* 0x000fe200000e06ff */
[----:B------:R-:W-:Y:S01]  /*0af0*/  IADD3 RZ, P0, R11, R14, RZ ;  /* 0x0000000e0bff7210 */ /* 0x000fe20007f1e0ff */
[----:B------:R-:W-:-:S04]  /*0b00*/  IMAD.MOV.U32 R16, RZ, RZ, R15 ;  /* 0x000000ffff107224 */ /* 0x000fc800078e000f */
[----:B------:R-:W-:-:S08]  /*0b10*/  IMAD.WIDE.U32.X R10, R19, R23, R16, P0 ;  /* 0x00000017130a7225 */ /* 0x000fd000000e0410 */
.L_x_9:
[----:B------:R-:W0:Y:S01]  /*0b20*/  LDC.64 R26, c[0x0][0x640] ;  /* 0x00019000ff1a7b82 */ /* 0x000e220000000a00 */
[--C-:B------:R-:W-:Y:S01]  /*0b30*/  SHF.R.U64 R28, R10, R18, R11.reuse ;  /* 0x000000120a1c7219 */ /* 0x100fe2000000120b */
[----:B------:R-:W-:Y:S01]  /*0b40*/  IMAD R29, R13, R20, R8 ;  /* 0x000000140d1d7224 */ /* 0x000fe200078e0208 */
[----:B------:R-:W-:Y:S01]  /*0b50*/  SHF.R.U32.HI R7, RZ, R18, R11 ;  /* 0x00000012ff077219 */ /* 0x000fe2000001160b */
[----:B------:R-:W-:Y:S01]  /*0b60*/  IMAD.MOV.U32 R23, RZ, RZ, 0x1 ;  /* 0x00000001ff177424 */ /* 0x000fe200078e00ff */
[----:B------:R-:W-:-:S03]  /*0b70*/  IADD3 R9, P0, RZ, -R28, RZ ;  /* 0x8000001cff097210 */ /* 0x000fc60007f1e0ff */
[----:B------:R-:W1:Y:S02]  /*0b80*/  LDC R16, c[0x0][0x618] ;  /* 0x00018600ff107b82 */ /* 0x000e640000000800 */
[----:B------:R-:W-:Y:S02]  /*0b90*/  IMAD.X R7, RZ, RZ, ~R7, P0 ;  /* 0x000000ffff077224 */ /* 0x000fe400000e0e07 */
[----:B------:R-:W-:-:S04]  /*0ba0*/  IMAD.WIDE.U32 R10, R9, R24, R2 ;  /* 0x00000018090a7225 */ /* 0x000fc800078e0002 */
[----:B------:R-:W2:Y:S01]  /*0bb0*/  LDC R15, c[0x0][0x608] ;  /* 0x00018200ff0f7b82 */ /* 0x000ea20000000800 */
[----:B------:R-:W-:-:S04]  /*0bc0*/  IMAD R14, R7, R24, RZ ;  /* 0x00000018070e7224 */ /* 0x000fc800078e02ff */
[----:B------:R-:W-:-:S03]  /*0bd0*/  IMAD R7, R9, R25, R14 ;  /* 0x0000001909077224 */ /* 0x000fc600078e020e */
[----:B------:R-:W3:Y:S01]  /*0be0*/  LDC R22, c[0x0][0x658] ;  /* 0x00019600ff167b82 */ /* 0x000ee20000000800 */
[----:B------:R-:W-:Y:S01]  /*0bf0*/  IMAD.IADD R7, R11, 0x1, R7 ;  /* 0x000000010b077824 */ /* 0x000fe200078e0207 */
[----:B0-----:R-:W-:-:S04]  /*0c00*/  ISETP.NE.U32.AND P0, PT, R26, RZ, PT ;  /* 0x000000ff1a00720c */ /* 0x001fc80003f05070 */
[----:B------:R-:W-:Y:S02]  /*0c10*/  ISETP.NE.AND.EX P0, PT, R27, RZ, PT, P0 ;  /* 0x000000ff1b00720c */ /* 0x000fe40003f05300 */
[----:B------:R-:W0:Y:S01]  /*0c20*/  LDC R18, c[0x0][0x600] ;  /* 0x00018000ff127b82 */ /* 0x000e220000000800 */
[-CC-:B-1----:R-:W-:Y:S02]  /*0c30*/  SHF.R.U64 R19, R10, R16.reuse, R7.reuse ;  /* 0x000000100a137219 */ /* 0x182fe40000001207 */
[----:B------:R-:W-:Y:S01]  /*0c40*/  SHF.R.U32.HI R10, RZ, R16, R7 ;  /* 0x00000010ff0a7219 */ /* 0x000fe20000011607 */
[----:B------:R-:W-:-:S04]  /*0c50*/  IMAD.MOV.U32 R7, RZ, RZ, -0x1 ;  /* 0xffffffffff077424 */ /* 0x000fc800078e00ff */
[----:B------:R-:W1:Y:S01]  /*0c60*/  LDC R21, c[0x0][0x648] ;  /* 0x00019200ff157b82 */ /* 0x000e620000000800 */
[-CC-:B--2---:R-:W-:Y:S02]  /*0c70*/  SHF.R.U64 R16, R19, R15.reuse, R10.reuse ;  /* 0x0000000f13107219 */ /* 0x184fe4000000120a */
[----:B------:R-:W-:-:S05]  /*0c80*/  SHF.R.U32.HI R9, RZ, R15, R10 ;  /* 0x0000000fff097219 */ /* 0x000fca000001160a */
[----:B------:R-:W2:Y:S01]  /*0c90*/  LDC R24, c[0x0][0x638] ;  /* 0x00018e00ff187b82 */ /* 0x000ea20000000800 */
[-CC-:B---3--:R-:W-:Y:S02]  /*0ca0*/  SHF.R.U64 R20, R16, R22.reuse, R9.reuse ;  /* 0x0000001610147219 */ /* 0x188fe40000001209 */
[-C--:B------:R-:W-:Y:S02]  /*0cb0*/  SHF.L.U32 R7, R7, R22.reuse, RZ ;  /* 0x0000001607077219 */ /* 0x080fe400000006ff */
[----:B------:R-:W-:Y:S01]  /*0cc0*/  SHF.R.U32.HI R9, RZ, R22, R9 ;  /* 0x00000016ff097219 */ /* 0x000fe20000011609 */
[----:B------:R-:W-:Y:S01]  /*0cd0*/  IMAD.MOV.U32 R8, RZ, RZ, R20 ;  /* 0x000000ffff087224 */ /* 0x000fe200078e0014 */
[----:B------:R-:W-:Y:S01]  /*0ce0*/  LOP3.LUT R13, RZ, R7, RZ, 0x33, !PT ;  /* 0x00000007ff0d7212 */ /* 0x000fe200078e33ff */
[----:B------:R-:W3:Y:S01]  /*0cf0*/  LDC R25, c[0x0][0x610] ;  /* 0x00018400ff197b82 */ /* 0x000ee20000000800 */
[----:B------:R-:W-:Y:S05]  /*0d00*/  @!P0 BRA `(.L_x_10) ;  /* 0x0000000000288947 */ /* 0x000fea0003800000 */
[----:B------:R-:W4:Y:S02]  /*0d10*/  LDC R7, c[0x0][0x64c] ;  /* 0x00019300ff077b82 */ /* 0x000f240000000800 */
[----:B----4-:R-:W-:-:S05]  /*0d20*/  IADD3 R7, P0, R20, R7, RZ ;  /* 0x0000000714077210 */ /* 0x010fca0007f1e0ff */
        /* <DEDUP_REMOVED lines=8> */
.L_x_10:
[----:B-1----:R-:W-:Y:S01]  /*0db0*/  SHF.R.U64 R9, R8, R21, R9 ;  /* 0x0000001508097219 */ /* 0x002fe20000001209 */
[----:B0-----:R-:W-:Y:S01]  /*0dc0*/  VIADD R10, R18, 0xffffffff ;  /* 0xffffffff120a7836 */ /* 0x001fe20000000000 */
[----:B------:R-:W-:Y:S01]  /*0dd0*/  SHF.L.U32 R7, R23, R22, RZ ;  /* 0x0000001617077219 */ /* 0x000fe200000006ff */
[----:B------:R-:W-:Y:S01]  /*0de0*/  IMAD.MOV.U32 R14, RZ, RZ, 0x1 ;  /* 0x00000001ff0e7424 */ /* 0x000fe200078e00ff */
[----:B------:R-:W-:Y:S01]  /*0df0*/  LOP3.LUT R8, R16, R13, RZ, 0xc0, !PT ;  /* 0x0000000d10087212 */ /* 0x000fe200078ec0ff */
[----:B------:R-:W-:Y:S01]  /*0e00*/  IMAD.MOV R11, RZ, RZ, -R9 ;  /* 0x000000ffff0b7224 */ /* 0x000fe200078e0a09 */
[----:B------:R-:W-:Y:S02]  /*0e10*/  SEL R12, R12, R29, !P3 ;  /* 0x0000001d0c0c7207 */ /* 0x000fe40005800000 */
[----:B------:R-:W-:Y:S01]  /*0e20*/  LOP3.LUT R10, R19, R10, RZ, 0xc0, !PT ;  /* 0x0000000a130a7212 */ /* 0x000fe200078ec0ff */
[----:B------:R-:W-:Y:S02]  /*0e30*/  IMAD R9, R7, R9, R8 ;  /* 0x0000000907097224 */ /* 0x000fe400078e0208 */
[----:B--2---:R-:W-:-:S02]  /*0e40*/  IMAD R7, R11, R24, R20 ;  /* 0x000000180b077224 */ /* 0x004fc400078e0214 */
[----:B---3--:R-:W-:Y:S02]  /*0e50*/  IMAD R12, R9, R25, R12 ;  /* 0x00000019090c7224 */ /* 0x008fe400078e020c */
[----:B------:R-:W-:-:S05]  /*0e60*/  IMAD R7, R7, R18, R10 ;  /* 0x0000001207077224 */ /* 0x000fca00078e020a */
[----:B------:R-:W-:Y:S02]  /*0e70*/  SEL R11, R7, R12, !P3 ;  /* 0x0000000c070b7207 */ /* 0x000fe40005800000 */
[----:B------:R-:W-:Y:S01]  /*0e80*/  SEL R10, R12, R7, !P3 ;  /* 0x000000070c0a7207 */ /* 0x000fe20005800000 */
[----:B------:R-:W-:-:S07]  /*0e90*/  IMAD.MOV.U32 R7, RZ, RZ, R28 ;  /* 0x000000ffff077224 */ /* 0x000fce00078e001c */
.L_x_8:
[----:B------:R-:W-:-:S08]  /*0ea0*/  NOP ;  /* 0x0000000000007918 */ /* 0x000fd00000000000 */
[----:B------:R-:W0:Y:S02]  /*0eb0*/  USETMAXREG.TRY_ALLOC.CTAPOOL UP0, 0xe8 ;  /* 0x000000e8000079c8 */ /* 0x000e240008000600 */
[----:B0-----:R-:W-:-:S13]  /*0ec0*/  PLOP3.LUT P0, PT, PT, PT, UP0, 0x80, 0x0 ;  /* 0x000000000000781c */ /* 0x001fda0003f0f008 */
[----:B------:R-:W-:Y:S05]  /*0ed0*/  @!P0 BRA `(.L_x_8) ;  /* 0xfffffffc00f08947 */ /* 0x000fea000383ffff */
[----:B------:R-:W-:Y:S01]  /*0ee0*/  ULDC.64 UR4, c[0x0][0x598] ;  /* 0x0001660000047ab9 */ /* 0x000fe20000000a00 */
[----:B------:R-:W-:Y:S01]  /*0ef0*/  ULDC.64 UR20, c[0x0][0x208] ;  /* 0x0000820000147ab9 */ /* 0x000fe20000000a00 */
[----:B------:R-:W-:-:S04]  /*0f00*/  ISETP.NE.U32.AND P0, PT, RZ, UR4, PT ;  /* 0x00000004ff007c0c */ /* 0x000fc8000bf05070 */
[----:B------:R-:W-:-:S13]  /*0f10*/  ISETP.NE.AND.EX P0, PT, RZ, UR5, PT, P0 ;  /* 0x00000005ff007c0c */ /* 0x000fda000bf05300 */
[----:B------:R-:W-:Y:S05]  /*0f20*/  @!P0 BRA `(.L_x_11) ;  /* 0x00000000001c8947 */ /* 0x000fea0003800000 */
[----:B------:R-:W0:Y:S02]  /*0f30*/  LDC.64 R8, c[0x0][0x598] ;  /* 0x00016600ff087b82 */ /* 0x000e240000000a00 */
[----:B0-----:R-:W2:Y:S02]  /*0f40*/  LDG.E.64 R8, desc[UR20][R8.64] ;  /* 0x0000001408087981 */ /* 0x001ea4000c1e1b00 */
[----:B--2---:R-:W-:-:S04]  /*0f50*/  ISETP.NE.U32.AND P0, PT, R8, RZ, PT ;  /* 0x000000ff0800720c */ /* 0x004fc80003f05070 */
[----:B------:R-:W-:-:S13]  /*0f60*/  ISETP.NE.AND.EX P0, PT, R9, RZ, PT, P0 ;  /* 0x000000ff0900720c */ /* 0x000fda0003f05300 */
[----:B------:R-:W-:Y:S05]  /*0f70*/  @!P0 BRA `(.L_x_11) ;  /* 0x0000000000088947 */ /* 0x000fea0003800000 */
[----:B------:R0:W5:Y:S01]  /*0f80*/  LD.E R8, desc[UR20][R8.64] ;  /* 0x0000001408087980 */ /* 0x000162000c101900 */
[----:B------:R-:W-:Y:S05]  /*0f90*/  BRA `(.L_x_12) ;  /* 0x0000000000207947 */ /* 0x000fea0003800000 */
.L_x_11:
[----:B------:R-:W-:Y:S02]  /*0fa0*/  ULDC.64 UR4, c[0x0][0x588] ;  /* 0x0001620000047ab9 */ /* 0x000fe40000000a00 */
[----:B------:R-:W-:-:S04]  /*0fb0*/  ISETP.NE.U32.AND P0, PT, RZ, UR4, PT ;  /* 0x00000004ff007c0c */ /* 0x000fc8000bf05070 */
[----:B------:R-:W-:-:S13]  /*0fc0*/  ISETP.NE.AND.EX P0, PT, RZ, UR5, PT, P0 ;  /* 0x00000005ff007c0c */ /* 0x000fda000bf05300 */
[----:B------:R-:W-:Y:S05]  /*0fd0*/  @!P0 BRA `(.L_x_13) ;  /* 0x00000000000c8947 */ /* 0x000fea0003800000 */
[----:B------:R-:W0:Y:S02]  /*0fe0*/  LDC.64 R8, c[0x0][0x588] ;  /* 0x00016200ff087b82 */ /* 0x000e240000000a00 */
[----:B0-----:R1:W5:Y:S01]  /*0ff0*/  LDG.E R8, desc[UR20][R8.64] ;  /* 0x0000001408087981 */ /* 0x001362000c1e1900 */
[----:B------:R-:W-:Y:S05]  /*1000*/  BRA `(.L_x_12) ;  /* 0x0000000000047947 */ /* 0x000fea0003800000 */
.L_x_13:
[----:B------:R-:W2:Y:S02]  /*1010*/  LDC R8, c[0x0][0x580] ;  /* 0x00016000ff087b82 */ /* 0x000ea40000000800 */
.L_x_12:
[----:B------:R-:W-:Y:S02]  /*1020*/  ULDC.64 UR4, c[0x0][0x5a0] ;  /* 0x0001680000047ab9 */ /* 0x000fe40000000a00 */
[----:B------:R-:W-:-:S04]  /*1030*/  ISETP.NE.U32.AND P0, PT, RZ, UR4, PT ;  /* 0x00000004ff007c0c */ /* 0x000fc8000bf05070 */
[----:B------:R-:W-:-:S13]  /*1040*/  ISETP.NE.AND.EX P0, PT, RZ, UR5, PT, P0 ;  /* 0x00000005ff007c0c */ /* 0x000fda000bf05300 */
[----:B------:R-:W-:Y:S05]  /*1050*/  @!P0 BRA `(.L_x_14) ;  /* 0x00000000001c8947 */ /* 0x000fea0003800000 */
[----:B------:R-:W3:Y:S02]  /*1060*/  LDC.64 R12, c[0x0][0x5a0] ;  /* 0x00016800ff0c7b82 */ /* 0x000ee40000000a00 */
[----:B---3--:R-:W3:Y:S02]  /*1070*/  LDG.E.64 R12, desc[UR20][R12.64] ;  /* 0x000000140c0c7981 */ /* 0x008ee4000c1e1b00 */
[----:B---3--:R-:W-:-:S04]  /*1080*/  ISETP.NE.U32.AND P0, PT, R12, RZ, PT ;  /* 0x000000ff0c00720c */ /* 0x008fc80003f05070 */
[----:B------:R-:W-:-:S13]  /*1090*/  ISETP.NE.AND.EX P0, PT, R13, RZ, PT, P0 ;  /* 0x000000ff0d00720c */ /* 0x000fda0003f05300 */
[----:B------:R-:W-:Y:S05]  /*10a0*/  @!P0 BRA `(.L_x_14) ;  /* 0x0000000000088947 */ /* 0x000fea0003800000 */
[----:B01----:R0:W5:Y:S01]  /*10b0*/  LD.E R9, desc[UR20][R12.64] ;  /* 0x000000140c097980 */ /* 0x003162000c101900 */
[----:B------:R-:W-:Y:S05]  /*10c0*/  BRA `(.L_x_15) ;  /* 0x0000000000207947 */ /* 0x000fea0003800000 */
.L_x_14:
[----:B------:R-:W-:Y:S02]  /*10d0*/  ULDC.64 UR4, c[0x0][0x590] ;  /* 0x0001640000047ab9 */ /* 0x000fe40000000a00 */
[----:B------:R-:W-:-:S04]  /*10e0*/  ISETP.NE.U32.AND P0, PT, RZ, UR4, PT ;  /* 0x00000004ff007c0c */ /* 0x000fc8000bf05070 */
[----:B------:R-:W-:-:S13]  /*10f0*/  ISETP.NE.AND.EX P0, PT, RZ, UR5, PT, P0 ;  /* 0x00000005ff007c0c */ /* 0x000fda000bf05300 */
[----:B------:R-:W-:Y:S05]  /*1100*/  @!P0 BRA `(.L_x_16) ;  /* 0x00000000000c8947 */ /* 0x000fea0003800000 */
[----:B------:R-:W0:Y:S02]  /*1110*/  LDC.64 R12, c[0x0][0x590] ;  /* 0x00016400ff0c7b82 */ /* 0x000e240000000a00 */
[----:B01----:R1:W5:Y:S01]  /*1120*/  LDG.E R9, desc[UR20][R12.64] ;  /* 0x000000140c097981 */ /* 0x003362000c1e1900 */
[----:B------:R-:W-:Y:S05]  /*1130*/  BRA `(.L_x_15) ;  /* 0x0000000000047947 */ /* 0x000fea0003800000 */
.L_x_16:
[----:B01----:R-:W3:Y:S02]  /*1140*/  LDC R9, c[0x0][0x584] ;  /* 0x00016100ff097b82 */ /* 0x003ee40000000800 */
.L_x_15:
[----:B------:R-:W-:-:S13]  /*1150*/  LOP3.LUT P0, RZ, R14, 0xff, RZ, 0xc0, !PT ;  /* 0x000000ff0eff7812 */ /* 0x000fda000780c0ff */
[----:B------:R-:W-:Y:S05]  /*1160*/  @!P0 EXIT ;  /* 0x000000000000894d */ /* 0x000fea0003800000 */
[----:B------:R-:W-:Y:S01]  /*1170*/  ULDC UR4, c[0x0][0x28c] ;  /* 0x0000a30000047ab9 */ /* 0x000fe20000000800 */
[----:B------:R-:W-:Y:S01]  /*1180*/  LOP3.LUT R144, R4, 0x1, RZ, 0xfc, !PT ;  /* 0x0000000104907812 */ /* 0x000fe200078efcff */
[----:B------:R-:W-:-:S04]  /*1190*/  UIADD3 UR4, UR4, 0x7f, URZ ;  /* 0x0000007f04047890 */ /* 0x000fc8000fffe03f */
[----:B------:R-:W-:-:S04]  /*11a0*/  USHF.R.S32.HI UR5, URZ, 0x1f, UR4 ;  /* 0x0000001f3f057899 */ /* 0x000fc80008011404 */
[----:B------:R-:W-:-:S03]  /*11b0*/  ULEA.HI UR5, UR5, UR4, URZ, 0x7 ;  /* 0x0000000405057291 */ /* 0x000fc6000f8f383f */
[----:B------:R-:W-:Y:S01]  /*11c0*/  UMOV UR4, URZ ;  /* 0x0000003f00047c82 */ /* 0x000fe20008000000 */
[----:B------:R-:W-:-:S03]  /*11d0*/  USHF.R.S32.HI UR9, URZ, 0x7, UR5 ;  /* 0x000000073f097899 */ /* 0x000fc60008011405 */
[----:B------:R-:W-:-:S09]  /*11e0*/  UMOV UR5, URZ ;  /* 0x0000003f00057c82 */ /* 0x000fd20008000000 */
.L_x_171:
[----:B01----:R-:W-:Y:S01]  /*11f0*/  LOP3.LUT R12, R0, 0x80, RZ, 0xc0, !PT ;  /* 0x00000080000c7812 */ /* 0x003fe200078ec0ff */
[----:B------:R-:W0:Y:S01]  /*1200*/  S2UR UR13, SR_CgaCtaId ;  /* 0x00000000000d79c3 */ /* 0x000e220000008800 */
[----:B------:R-:W-:Y:S01]  /*1210*/  UMOV UR12, 0x400 ;  /* 0x00000400000c7882 */ /* 0x000fe20000000000 */
[----:B------:R-:W-:Y:S01]  /*1220*/  UMOV UR6, URZ ;  /* 0x0000003f00067c82 */ /* 0x000fe20008000000 */
[----:B------:R-:W-:Y:S01]  /*1230*/  SHF.R.U32.HI R12, RZ, 0x7, R12 ;  /* 0x00000007ff0c7819 */ /* 0x000fe2000001160c */
[----:B------:R-:W-:Y:S01]  /*1240*/  UMOV UR7, URZ ;  /* 0x0000003f00077c82 */ /* 0x000fe20008000000 */
[----:B------:R-:W-:Y:S02]  /*1250*/  CS2R R20, SRZ ;  /* 0x0000000000147805 */ /* 0x000fe4000001ff00 */
[----:B------:R-:W-:Y:S02]  /*1260*/  CS2R R18, SRZ ;  /* 0x0000000000127805 */ /* 0x000fe4000001ff00 */
[----:B------:R-:W-:Y:S01]  /*1270*/  CS2R R22, SRZ ;  /* 0x0000000000167805 */ /* 0x000fe2000001ff00 */
[----:B------:R-:W1:Y:S01]  /*1280*/  LDC R13, c[0x0][0x28c] ;  /* 0x0000a300ff0d7b82 */ /* 0x000e620000000800 */
[----:B----4-:R-:W4:Y:S01]  /*1290*/  SHFL.IDX PT, R12, R12, RZ, 0x1f ;  /* 0x00001fff0c0c7589 */ /* 0x010f2200000e0000 */
[----:B------:R-:W-:-:S02]  /*12a0*/  CS2R R88, SRZ ;  /* 0x0000000000587805 */ /* 0x000fc4000001ff00 */
[----:B------:R-:W-:Y:S02]  /*12b0*/  CS2R R90, SRZ ;  /* 0x00000000005a7805 */ /* 0x000fe4000001ff00 */
[----:B------:R-:W-:Y:S02]  /*12c0*/  CS2R R92, SRZ ;  /* 0x00000000005c7805 */ /* 0x000fe4000001ff00 */
[----:B------:R-:W-:Y:S02]  /*12d0*/  CS2R R94, SRZ ;  /* 0x00000000005e7805 */ /* 0x000fe4000001ff00 */
[----:B------:R-:W-:Y:S02]  /*12e0*/  CS2R R98, SRZ ;  /* 0x0000000000627805 */ /* 0x000fe4000001ff00 */
[----:B------:R-:W-:Y:S02]  /*12f0*/  CS2R R96, SRZ ;  /* 0x0000000000607805 */ /* 0x000fe4000001ff00 */
        /* <DEDUP_REMOVED lines=16> */
[----:B-1----:R-:W-:Y:S02]  /*1400*/  ISETP.GE.AND P0, PT, R13, 0x1, PT ;  /* 0x000000010d00780c */ /* 0x002fe40003f06270 */
[----:B------:R-:W-:Y:S02]  /*1410*/  CS2R R132, SRZ ;  /* 0x0000000000847805 */ /* 0x000fe4000001ff00 */
[----:B----4-:R-:W-:-:S02]  /*1420*/  R2UR UR8, R12 ;  /* 0x000000000c0872ca */ /* 0x010fc400000e0000 */
[----:B------:R-:W-:Y:S02]  /*1430*/  CS2R R134, SRZ ;  /* 0x0000000000867805 */ /* 0x000fe4000001ff00 */
[----:B------:R-:W-:Y:S02]  /*1440*/  CS2R R136, SRZ ;  /* 0x0000000000887805 */ /* 0x000fe4000001ff00 */
[----:B------:R-:W-:Y:S02]  /*1450*/  CS2R R138, SRZ ;  /* 0x00000000008a7805 */ /* 0x000fe4000001ff00 */
[----:B------:R-:W-:Y:S02]  /*1460*/  CS2R R140, SRZ ;  /* 0x00000000008c7805 */ /* 0x000fe4000001ff00 */
[----:B------:R-:W-:Y:S01]  /*1470*/  CS2R R142, SRZ ;  /* 0x00000000008e7805 */ /* 0x000fe2000001ff00 */
[----:B------:R-:W-:Y:S01]  /*1480*/  IMAD.MOV.U32 R145, RZ, RZ, RZ ;  /* 0x000000ffff917224 */ /* 0x000fe200078e00ff */
[----:B------:R-:W-:Y:S01]  /*1490*/  CS2R R56, SRZ ;  /* 0x0000000000387805 */ /* 0x000fe2000001ff00 */
[----:B------:R-:W-:Y:S01]  /*14a0*/  IMAD.MOV.U32 R147, RZ, RZ, RZ ;  /* 0x000000ffff937224 */ /* 0x000fe200078e00ff */
[----:B------:R-:W-:Y:S01]  /*14b0*/  CS2R R58, SRZ ;  /* 0x00000000003a7805 */ /* 0x000fe2000001ff00 */
[----:B------:R-:W-:Y:S01]  /*14c0*/  IMAD.U32 R16, RZ, RZ, UR4 ;  /* 0x00000004ff107e24 */ /* 0x000fe2000f8e00ff */
[----:B------:R-:W-:-:S02]  /*14d0*/  CS2R R60, SRZ ;  /* 0x00000000003c7805 */ /* 0x000fc4000001ff00 */
[----:B------:R-:W-:Y:S01]  /*14e0*/  CS2R R62, SRZ ;  /* 0x00000000003e7805 */ /* 0x000fe2000001ff00 */
[----:B------:R-:W-:Y:S01]  /*14f0*/  ULEA.HI UR10, UR8, UR8, URZ, 0x1 ;  /* 0x00000008080a7291 */ /* 0x000fe2000f8f083f */
[----:B------:R-:W-:Y:S02]  /*1500*/  CS2R R64, SRZ ;  /* 0x0000000000407805 */ /* 0x000fe4000001ff00 */
[----:B------:R-:W-:Y:S02]  /*1510*/  CS2R R66, SRZ ;  /* 0x0000000000427805 */ /* 0x000fe4000001ff00 */
[----:B------:R-:W-:Y:S01]  /*1520*/  CS2R R68, SRZ ;  /* 0x0000000000447805 */ /* 0x000fe2000001ff00 */
[----:B------:R-:W-:Y:S01]  /*1530*/  ULOP3.LUT UR11, UR10, 0x7fffe, URZ, 0xc0, !UPT ;  /* 0x0007fffe0a0b7892 */ /* 0x000fe2000f8ec03f */
[----:B------:R-:W-:Y:S01]  /*1540*/  CS2R R70, SRZ ;  /* 0x0000000000467805 */ /* 0x000fe2000001ff00 */
[----:B0-----:R-:W-:Y:S01]  /*1550*/  ULEA UR10, UR13, UR12, 0x18 ;  /* 0x0000000c0d0a7291 */ /* 0x001fe2000f8ec03f */
[----:B------:R-:W-:Y:S01]  /*1560*/  CS2R R72, SRZ ;  /* 0x0000000000487805 */ /* 0x000fe2000001ff00 */
[----:B------:R-:W-:Y:S01]  /*1570*/  UIADD3 UR11, UR8, -UR11, URZ ;  /* 0x8000000b080b7290 */ /* 0x000fe2000fffe03f */
[----:B------:R-:W-:Y:S01]  /*1580*/  CS2R R74, SRZ ;  /* 0x00000000004a7805 */ /* 0x000fe2000001ff00 */
[----:B------:R-:W-:Y:S01]  /*1590*/  UMOV UR12, UR5 ;  /* 0x00000005000c7c82 */ /* 0x000fe20008000000 */
[----:B------:R-:W-:Y:S01]  /*15a0*/  UMOV UR8, URZ ;  /* 0x0000003f00087c82 */ /* 0x000fe20008000000 */
[----:B------:R-:W-:Y:S01]  /*15b0*/  ULEA UR11, UR11, UR10, 0xd ;  /* 0x0000000a0b0b7291 */ /* 0x000fe2000f8e683f */
[----:B------:R-:W-:-:S02]  /*15c0*/  CS2R R76, SRZ ;  /* 0x00000000004c7805 */ /* 0x000fc4000001ff00 */
[----:B------:R-:W-:Y:S02]  /*15d0*/  CS2R R78, SRZ ;  /* 0x00000000004e7805 */ /* 0x000fe4000001ff00 */
[----:B------:R-:W-:Y:S01]  /*15e0*/  CS2R R80, SRZ ;  /* 0x0000000000507805 */ /* 0x000fe2000001ff00 */
[----:B------:R-:W-:Y:S01]  /*15f0*/  UIADD3 UR11, UR11, 0x100, URZ ;  /* 0x000001000b0b7890 */ /* 0x000fe2000fffe03f */
[----:B------:R-:W-:Y:S02]  /*1600*/  CS2R R82, SRZ ;  /* 0x0000000000527805 */ /* 0x000fe4000001ff00 */
[----:B------:R-:W-:Y:S02]  /*1610*/  CS2R R84, SRZ ;  /* 0x0000000000547805 */ /* 0x000fe4000001ff00 */
[----:B------:R-:W-:Y:S01]  /*1620*/  CS2R R86, SRZ ;  /* 0x0000000000567805 */ /* 0x000fe2000001ff00 */
[----:B------:R-:W-:Y:S01]  /*1630*/  USHF.R.U32.HI UR11, URZ, 0x4, UR11 ;  /* 0x000000043f0b7899 */ /* 0x000fe2000801160b */
[----:B------:R-:W-:-:S02]  /*1640*/  CS2R R24, SRZ ;  /* 0x0000000000187805 */ /* 0x000fc4000001ff00 */
[----:B------:R-:W-:Y:S02]  /*1650*/  CS2R R26, SRZ ;  /* 0x00000000001a7805 */ /* 0x000fe4000001ff00 */
[----:B------:R-:W-:Y:S01]  /*1660*/  CS2R R28, SRZ ;  /* 0x00000000001c7805 */ /* 0x000fe2000001ff00 */
[----:B------:R-:W-:Y:S01]  /*1670*/  ULOP3.LUT UR11, UR11, 0x3fff, URZ, 0xc0, !UPT ;  /* 0x00003fff0b0b7892 */ /* 0x000fe2000f8ec03f */
        /* <DEDUP_REMOVED lines=12> */
[----:B------:R-:W-:Y:S01]  /*1740*/  CS2R R54, SRZ ;  /* 0x0000000000367805 */ /* 0x000fe2000001ff00 */
[----:B--23--:R-:W-:Y:S06]  /*1750*/  @!P0 BRA `(.L_x_17) ;  /* 0x0000000800a08947 */ /* 0x00cfec0003800000 */
[----:B------:R-:W-:-:S13]  /*1760*/  ISETP.NE.AND P1, PT, R144, 0x3, PT ;  /* 0x000000039000780c */ /* 0x000fda0003f25270 */
[----:B------:R-:W-:Y:S05]  /*1770*/  @!P1 BRA `(.L_x_18) ;  /* 0x0000000000049947 */ /* 0x000fea0003800000 */
[----:B------:R-:W-:Y:S01]  /*1780*/  BPT.TRAP 0x1 ;  /* 0x000000040000795c */ /* 0x000fe20000300000 */
.L_x_18:
[----:B------:R-:W-:Y:S01]  /*1790*/  ULEA UR6, UR5, UR10, 0x3 ;  /* 0x0000000a05067291 */ /* 0x000fe2000f8e183f */
[----:B------:R-:W-:-:S05]  /*17a0*/  IMAD.U32 R12, RZ, RZ, UR4 ;  /* 0x00000004ff0c7e24 */ /* 0x000fca000f8e00ff */
[----:B------:R-:W-:-:S04]  /*17b0*/  SHF.L.U32 R12, R12, 0x1f, RZ ;  /* 0x0000001f0c0c7819 */ /* 0x000fc800000006ff */
[----:B------:R0:W1:Y:S01]  /*17c0*/  SYNCS.PHASECHK.TRANS64.TRYWAIT P0, [UR6], R12 ;  /* 0x0000000cff0075a7 */ /* 0x0000620008000146 */
[----:B------:R-:W-:Y:S05]  /*17d0*/  @!P1 BRA `(.L_x_19) ;  /* 0x0000000000049947 */ /* 0x000fea0003800000 */
[----:B------:R-:W-:Y:S01]  /*17e0*/  BPT.TRAP 0x1 ;  /* 0x000000040000795c */ /* 0x000fe20000300000 */
.L_x_19:
[----:B-1----:R-:W-:Y:S05]  /*17f0*/  @P0 BRA `(.L_x_20) ;  /* 0x0000000000080947 */ /* 0x002fea0003800000 */
[----:B------:R-:W1:Y:S02]  /*1800*/  SYNCS.PHASECHK.TRANS64.TRYWAIT P0, [UR6], R12 ;  /* 0x0000000cff0075a7 */ /* 0x000e640008000146 */
[----:B-1----:R-:W-:Y:S05]  /*1810*/  @!P0 BRA `(.L_x_21) ;  /* 0x0000008000908947 */ /* 0x002fea0003800000 */
.L_x_20:
[----:B------:R-:W-:Y:S01]  /*1820*/  UIADD3 UR6, UR10, 0x28100, URZ ;  /* 0x000281000a067890 */ /* 0x000fe2000fffe03f */
[----:B------:R-:W-:Y:S01]  /*1830*/  WARPGROUP.ARRIVE ;  /* 0x00000000000079c5 */ /* 0x000fe20000000000 */
[----:B------:R-:W-:Y:S01]  /*1840*/  ULOP3.LUT UR8, UR11, 0x10000, URZ, 0xfc, !UPT ;  /* 0x000100000b087892 */ /* 0x000fe2000f8efc3f */
[----:B------:R-:W-:Y:S01]  /*1850*/  CS2R R20, SRZ ;  /* 0x0000000000147805 */ /* 0x000fe2000001ff00 */
[----:B------:R-:W-:Y:S01]  /*1860*/  USHF.R.U32.HI UR6, URZ, 0x4, UR6 ;  /* 0x000000043f067899 */ /* 0x000fe20008011606 */
[----:B------:R-:W-:Y:S01]  /*1870*/  CS2R R18, SRZ ;  /* 0x0000000000127805 */ /* 0x000fe2000001ff00 */
[----:B------:R-:W-:Y:S01]  /*1880*/  ULEA UR8, UR5, UR8, 0xb ;  /* 0x0000000805087291 */ /* 0x000fe2000f8e583f */
[----:B------:R-:W-:Y:S01]  /*1890*/  CS2R R22, SRZ ;  /* 0x0000000000167805 */ /* 0x000fe2000001ff00 */
[----:B------:R-:W-:Y:S01]  /*18a0*/  ULOP3.LUT UR6, UR6, 0x3fff, URZ, 0xc0, !UPT ;  /* 0x00003fff06067892 */ /* 0x000fe2000f8ec03f */
[----:B------:R-:W-:Y:S01]  /*18b0*/  CS2R R88, SRZ ;  /* 0x0000000000587805 */ /* 0x000fe2000001ff00 */
[----:B------:R-:W-:Y:S01]  /*18c0*/  UMOV UR13, 0x40000040 ;  /* 0x40000040000d7882 */ /* 0x000fe20000000000 */
[----:B------:R-:W-:Y:S01]  /*18d0*/  UMOV UR15, 0x40000040 ;  /* 0x40000040000f7882 */ /* 0x000fe20000000000 */
[----:B------:R-:W-:Y:S01]  /*18e0*/  ULOP3.LUT UR6, UR6, 0x10000, URZ, 0xfc, !UPT ;  /* 0x0001000006067892 */ /* 0x000fe2000f8efc3f */
[----:B------:R-:W-:Y:S01]  /*18f0*/  CS2R R90, SRZ ;  /* 0x00000000005a7805 */ /* 0x000fe2000001ff00 */
[----:B------:R-:W-:Y:S01]  /*1900*/  UMOV UR12, UR8 ;  /* 0x00000008000c7c82 */ /* 0x000fe20008000000 */
[----:B------:R-:W-:Y:S01]  /*1910*/  CS2R R92, SRZ ;  /* 0x00000000005c7805 */ /* 0x000fe2000001ff00 */
[----:B------:R-:W-:Y:S01]  /*1920*/  ULEA UR7, UR5, UR6, 0x9 ;  /* 0x0000000605077291 */ /* 0x000fe2000f8e483f */
[----:B------:R-:W-:Y:S01]  /*1930*/  CS2R R94, SRZ ;  /* 0x00000000005e7805 */ /* 0x000fe2000001ff00 */
[----:B------:R-:W-:Y:S01]  /*1940*/  UIADD3 UR6, UR8, 0x400, URZ ;  /* 0x0000040008067890 */ /* 0x000fe2000fffe03f */
[----:B------:R-:W-:-:S02]  /*1950*/  CS2R R98, SRZ ;  /* 0x0000000000627805 */ /* 0x000fc4000001ff00 */
[----:B------:R-:W-:Y:S02]  /*1960*/  CS2R R96, SRZ ;  /* 0x0000000000607805 */ /* 0x000fe4000001ff00 */
[----:B------:R-:W-:Y:S02]  /*1970*/  CS2R R100, SRZ ;  /* 0x0000000000647805 */ /* 0x000fe4000001ff00 */
[----:B------:R-:W-:Y:S01]  /*1980*/  CS2R R102, SRZ ;  /* 0x0000000000667805 */ /* 0x000fe2000001ff00 */
[----:B------:R-:W-:Y:S01]  /*1990*/  UMOV UR14, UR7 ;  /* 0x00000007000e7c82 */ /* 0x000fe20008000000 */
[----:B------:R-:W-:Y:S01]  /*19a0*/  CS2R R104, SRZ ;  /* 0x0000000000687805 */ /* 0x000fe2000001ff00 */
[----:B------:R-:W-:Y:S01]  /*19b0*/  QGMMA.64x64x32.F32.E5M2.E5M2 R56, gdesc[UR12], RZ, !UPT ;  /* 0x00e000000c3879f3 */ /* 0x000fe2000c7038ff */
[----:B------:R-:W-:Y:S01]  /*19c0*/  UMOV UR12, UR6 ;  /* 0x00000006000c7c82 */ /* 0x000fe20008000000 */
[----:B------:R-:W-:Y:S01]  /*19d0*/  UMOV UR13, 0x40000040 ;  /* 0x40000040000d7882 */ /* 0x000fe20000000000 */
[----:B------:R-:W-:Y:S01]  /*19e0*/  UIADD3 UR6, UR8, 0x402, URZ ;  /* 0x0000040208067890 */ /* 0x000fe2000fffe03f */
[----:B------:R-:W-:Y:S01]  /*19f0*/  QGMMA.64x64x32.F32.E5M2.E5M2 R24, gdesc[UR12], RZ, !UPT ;  /* 0x00e000000c1879f3 */ /* 0x000fe2000c7038ff */
[----:B------:R-:W-:Y:S01]  /*1a00*/  UIADD3 UR12, UR8, 0x2, URZ ;  /* 0x00000002080c7890 */ /* 0x000fe2000fffe03f */
[----:B------:R-:W-:Y:S01]  /*1a10*/  CS2R R106, SRZ ;  /* 0x00000000006a7805 */ /* 0x000fe2000001ff00 */
[----:B------:R-:W-:Y:S01]  /*1a20*/  UIADD3 UR14, UR7, 0x2, URZ ;  /* 0x00000002070e7890 */ /* 0x000fe2000fffe03f */
[----:B------:R-:W-:Y:S01]  /*1a30*/  CS2R R110, SRZ ;  /* 0x00000000006e7805 */ /* 0x000fe2000001ff00 */
[----:B------:R-:W-:Y:S01]  /*1a40*/  UMOV UR13, 0x40000040 ;  /* 0x40000040000d7882 */ /* 0x000fe20000000000 */
[----:B------:R-:W-:Y:S01]  /*1a50*/  UMOV UR15, 0x40000040 ;  /* 0x40000040000f7882 */ /* 0x000fe20000000000 */
        /* <DEDUP_REMOVED lines=16> */
[----:B------:R-:W-:Y:S01]  /*1b60*/  CS2R R142, SRZ ;  /* 0x00000000008e7805 */ /* 0x000fe2000001ff00 */
[----:B------:R-:W-:Y:S02]  /*1b70*/  IMAD.MOV.U32 R145, RZ, RZ, RZ ;  /* 0x000000ffff917224 */ /* 0x000fe400078e00ff */
[----:B------:R-:W-:Y:S01]  /*1b80*/  IMAD.MOV.U32 R147, RZ, RZ, RZ ;  /* 0x000000ffff937224 */ /* 0x000fe200078e00ff */
[----:B------:R-:W-:Y:S01]  /*1b90*/  QGMMA.64x64x32.F32.E5M2.E5M2 R56, gdesc[UR12], R56 ;  /* 0x00e000000c3879f3 */ /* 0x000fe20008703838 */
[----:B------:R-:W-:Y:S01]  /*1ba0*/  UMOV UR12, UR6 ;  /* 0x00000006000c7c82 */ /* 0x000fe20008000000 */
[----:B------:R-:W-:Y:S01]  /*1bb0*/  UMOV UR13, 0x40000040 ;  /* 0x40000040000d7882 */ /* 0x000fe20000000000 */
[----:B------:R-:W-:Y:S01]  /*1bc0*/  UIADD3 UR6, UR8, 0x404, URZ ;  /* 0x0000040408067890 */ /* 0x000fe2000fffe03f */
[----:B------:R-:W-:Y:S01]  /*1bd0*/  QGMMA.64x64x32.F32.E5M2.E5M2 R24, gdesc[UR12], R24 ;  /* 0x00e000000c1879f3 */ /* 0x000fe20008703818 */
[----:B------:R-:W-:-:S02]  /*1be0*/  UIADD3 UR12, UR8, 0x4, URZ ;  /* 0x00000004080c7890 */ /* 0x000fc4000fffe03f */
[----:B------:R-:W-:Y:S01]  /*1bf0*/  UIADD3 UR14, UR7, 0x4, URZ ;  /* 0x00000004070e7890 */ /* 0x000fe2000fffe03f */
[----:B------:R-:W-:Y:S01]  /*1c00*/  UMOV UR13, 0x40000040 ;  /* 0x40000040000d7882 */ /* 0x000fe20000000000 */
[----:B------:R-:W-:-:S07]  /*1c10*/  UMOV UR15, 0x40000040 ;  /* 0x40000040000f7882 */ /* 0x000fce0000000000 */
[----:B------:R-:W-:Y:S01]  /*1c20*/  QGMMA.64x64x32.F32.E5M2.E5M2 R56, gdesc[UR12], R56 ;  /* 0x00e000000c3879f3 */ /* 0x000fe20008703838 */
[----:B------:R-:W-:Y:S01]  /*1c30*/  UMOV UR12, UR6 ;  /* 0x00000006000c7c82 */ /* 0x000fe20008000000 */
[----:B------:R-:W-:Y:S01]  /*1c40*/  UMOV UR13, 0x40000040 ;  /* 0x40000040000d7882 */ /* 0x000fe20000000000 */
[----:B------:R-:W-:Y:S01]  /*1c50*/  UMOV UR6, 0x4 ;  /* 0x0000000400067882 */ /* 0x000fe20000000000 */
[----:B------:R-:W-:Y:S01]  /*1c60*/  QGMMA.64x64x32.F32.E5M2.E5M2 R24, gdesc[UR12], R24 ;  /* 0x00e000000c1879f3 */ /* 0x000fe20008703818 */
[----:B------:R-:W-:Y:S02]  /*1c70*/  UIADD3 UR14, UR7, 0x6, URZ ;  /* 0x00000006070e7890 */ /* 0x000fe4000fffe03f */
[----:B------:R-:W-:Y:S01]  /*1c80*/  UIADD3 UR12, UR8, 0x6, URZ ;  /* 0x00000006080c7890 */ /* 0x000fe2000fffe03f */
[----:B------:R-:W-:Y:S01]  /*1c90*/  ULDC UR7, c[0x0][0x50c] ;  /* 0x0001430000077ab9 */ /* 0x000fe20000000800 */
[----:B------:R-:W-:Y:S02]  /*1ca0*/  UIADD3 UR8, UR8, 0x406, URZ ;  /* 0x0000040608087890 */ /* 0x000fe4000fffe03f */
[----:B------:R-:W-:Y:S01]  /*1cb0*/  UISETP.NE.AND UP0, UPT, UR7, 0x4, UPT ;  /* 0x000000040700788c */ /* 0x000fe2000bf05270 */
[----:B------:R-:W-:Y:S01]  /*1cc0*/  UMOV UR13, 0x40000040 ;  /* 0x40000040000d7882 */ /* 0x000fe20000000000 */
[----:B------:R-:W-:-:S02]  /*1cd0*/  UMOV UR15, 0x40000040 ;  /* 0x40000040000f7882 */ /* 0x000fc40000000000 */
[----:B------:R-:W-:-:S06]  /*1ce0*/  USEL UR7, URZ, 0x1, UP0 ;  /* 0x000000013f077887 */ /* 0x000fcc0008000000 */
[----:B------:R-:W-:Y:S01]  /*1cf0*/  ISETP.NE.AND P0, PT, RZ, UR7, PT ;  /* 0x00000007ff007c0c */ /* 0x000fe2000bf05270 */
[----:B------:R-:W-:Y:S01]  /*1d00*/  QGMMA.64x64x32.F32.E5M2.E5M2 R56, gdesc[UR12], R56 ;  /* 0x00e000000c3879f3 */ /* 0x000fe20008703838 */
[----:B------:R-:W-:Y:S01]  /*1d10*/  UMOV UR12, UR8 ;  /* 0x00000008000c7c82 */ /* 0x000fe20008000000 */
[----:B------:R-:W-:Y:S02]  /*1d20*/  UMOV UR13, 0x40000040 ;  /* 0x40000040000d7882 */ /* 0x000fe40000000000 */
[----:B------:R-:W-:Y:S08]  /*1d30*/  QGMMA.64x64x32.F32.E5M2.E5M2 R24, gdesc[UR12], R24, gsb0 ;  /* 0x00e000000c1879f3 */ /* 0x000ff00008003818 */
[----:B------:R-:W-:Y:S05]  /*1d40*/  @!P0 BRA `(.L_x_22) ;  /* 0x0000000400088947 */ /* 0x000fea0003800000 */
[----:B------:R-:W-:Y:S02]  /*1d50*/  WARPGROUP.DEPBAR.LE gsb0, 0x0 ;  /* 0x00008000000079c5 */ /* 0x000fe40000010000 */
[----:B------:R-:W-:-:S01]  /*1d60*/  FADD R147, RZ, R56 ;  /* 0x00000038ff937221 */ /* 0x000fc20000000000 */
[----:B------:R-:W-:Y:S01]  /*1d70*/  FADD R142, RZ, R57 ;  /* 0x00000039ff8e7221 */ /* 0x000fe20000000000 */
        /* <DEDUP_REMOVED lines=62> */
[----:B------:R-:W-:-:S06]  /*2160*/  UMOV UR6, URZ ;  /* 0x0000003f00067c82 */ /* 0x000fcc0008000000 */
.L_x_22:
[----:B------:R-:W-:-:S04]  /*2170*/  UIADD3 UR12, UR5, 0x1, URZ ;  /* 0x00000001050c7890 */ /* 0x000fc8000fffe03f */
[----:B------:R-:W-:-:S04]  /*2180*/  UISETP.NE.AND UP0, UPT, UR12, 0x5, UPT ;  /* 0x000000050c00788c */ /* 0x000fc8000bf05270 */
[----:B------:R-:W-:Y:S02]  /*2190*/  USEL UR8, URZ, 0x1, UP0 ;  /* 0x000000013f087887 */ /* 0x000fe40008000000 */
[----:B------:R-:W-:Y:S02]  /*21a0*/  USEL UR12, UR12, URZ, UP0 ;  /* 0x0000003f0c0c7287 */ /* 0x000fe40008000000 */
[----:B------:R-:W-:-:S06]  /*21b0*/  ULOP3.LUT UR8, UR4, UR8, URZ, 0x3c, !UPT ;  /* 0x0000000804087292 */ /* 0x000fcc000f8e3c3f */
[----:B------:R-:W-:Y:S01]  /*21c0*/  IMAD.U32 R16, RZ, RZ, UR8 ;  /* 0x00000008ff107e24 */ /* 0x000fe2000f8e00ff */
[----:B------:R-:W-:-:S06]  /*21d0*/  UMOV UR8, 0x1 ;  /* 0x0000000100087882 */ /* 0x000fcc0000000000 */
.L_x_17:
[----:B------:R-:W-:-:S04]  /*21e0*/  UISETP.LT.AND UP0, UPT, UR9, 0x1, UPT ;  /* 0x000000010900788c */ /* 0x000fc8000bf01270 */
[----:B------:R-:W-:-:S04]  /*21f0*/  USEL UR13, UR9, 0x1, UP0 ;  /* 0x00000001090d7887 */ /* 0x000fc80008000000 */
[----:B------:R-:W-:-:S04]  /*2200*/  UIADD3 UR13, UR9, -UR13, URZ ;  /* 0x8000000d090d7290 */ /* 0x000fc8000fffe03f */
[----:B------:R-:W-:-:S06]  /*2210*/  UISETP.GE.AND UP0, UPT, UR13, 0x1, UPT ;  /* 0x000000010d00788c */ /* 0x000fcc000bf06270 */
[----:B------:R-:W-:-:S13]  /*2220*/  PLOP3.LUT P0, PT, PT, PT, UP0, 0x80, 0x0 ;  /* 0x000000000000781c */ /* 0x000fda0003f0f008 */
[----:B------:R-:W-:Y:S05]  /*2230*/  @!P0 BRA `(.L_x_23) ;  /* 0x0000000800788947 */ /* 0x000fea0003800000 */
[----:B01----:R-:W-:Y:S01]  /*2240*/  IMAD.U32 R12, RZ, RZ, UR13 ;  /* 0x0000000dff0c7e24 */ /* 0x003fe2000f8e00ff */
[----:B------:R-:W-:Y:S01]  /*2250*/  ULDC UR14, c[0x0][0x50c] ;  /* 0x00014300000e7ab9 */ /* 0x000fe20000000800 */
[----:B------:R-:W-:-:S07]  /*2260*/  IMAD.U32 R13, RZ, RZ, UR5 ;  /* 0x00000005ff0d7e24 */ /* 0x000fce000f8e00ff */
.L_x_31:
[----:B------:R-:W-:-:S13]  /*2270*/  ISETP.NE.AND P1, PT, R144, 0x3, PT ;  /* 0x000000039000780c */ /* 0x000fda0003f25270 */
[----:B------:R-:W-:Y:S05]  /*2280*/  @!P1 BRA `(.L_x_24) ;  /* 0x0000000000049947 */ /* 0x000fea0003800000 */
[----:B------:R-:W-:Y:S01]  /*2290*/  BPT.TRAP 0x1 ;  /* 0x000000040000795c */ /* 0x000fe20000300000 */
.L_x_24:
[----:B------:R-:W0:Y:S01]  /*22a0*/  S2UR UR13, SR_CgaCtaId ;  /* 0x00000000000d79c3 */ /* 0x000e220000008800 */
[----:B------:R-:W-:Y:S01]  /*22b0*/  UMOV UR10, 0x400 ;  /* 0x00000400000a7882 */ /* 0x000fe20000000000 */
[----:B------:R-:W-:Y:S01]  /*22c0*/  SHF.L.U32 R14, R16, 0x1f, RZ ;  /* 0x0000001f100e7819 */ /* 0x000fe200000006ff */
[----:B0-----:R-:W-:-:S04]  /*22d0*/  ULEA UR10, UR13, UR10, 0x18 ;  /* 0x0000000a0d0a7291 */ /* 0x001fc8000f8ec03f */
[----:B------:R-:W-:-:S09]  /*22e0*/  ULEA UR13, UR12, UR10, 0x3 ;  /* 0x0000000a0c0d7291 */ /* 0x000fd2000f8e183f */
[----:B------:R0:W1:Y:S01]  /*22f0*/  SYNCS.PHASECHK.TRANS64.TRYWAIT P0, [UR13], R14 ;  /* 0x0000000eff0075a7 */ /* 0x000062000800014d */
[----:B------:R-:W-:Y:S05]  /*2300*/  @!P1 BRA `(.L_x_25) ;  /* 0x0000000000049947 */ /* 0x000fea0003800000 */
[----:B------:R-:W-:Y:S01]  /*2310*/  BPT.TRAP 0x1 ;  /* 0x000000040000795c */ /* 0x000fe20000300000 */
.L_x_25:
[----:B-1----:R-:W-:Y:S05]  /*2320*/  @P0 BRA `(.L_x_26) ;  /* 0x0000000000080947 */ /* 0x002fea0003800000 */
[----:B------:R-:W1:Y:S02]  /*2330*/  SYNCS.PHASECHK.TRANS64.TRYWAIT P0, [UR13], R14 ;  /* 0x0000000eff0075a7 */ /* 0x000e64000800014d */
[----:B-1----:R-:W-:Y:S05]  /*2340*/  @!P0 BRA `(.L_x_27) ;  /* 0x0000007400dc8947 */ /* 0x002fea0003800000 */
.L_x_26:
[----:B------:R-:W-:Y:S01]  /*2350*/  UIADD3 UR13, UR10, 0x28100, URZ ;  /* 0x000281000a0d7890 */ /* 0x000fe2000fffe03f */
[----:B------:R-:W-:Y:S01]  /*2360*/  WARPGROUP.ARRIVE ;  /* 0x00000000000079c5 */ /* 0x000fe20000000000 */
[----:B------:R-:W-:Y:S02]  /*2370*/  UISETP.NE.AND UP0, UPT, UR7, URZ, UPT ;  /* 0x0000003f0700728c */ /* 0x000fe4000bf05270 */
[----:B------:R-:W-:Y:S02]  /*2380*/  USHF.R.U32.HI UR13, URZ, 0x4, UR13 ;  /* 0x000000043f0d7899 */ /* 0x000fe4000801160d */
[----:B------:R-:W-:Y:S02]  /*2390*/  USEL UR8, UR8, URZ, !UP0 ;  /* 0x0000003f08087287 */ /* 0x000fe4000c000000 */
[----:B------:R-:W-:Y:S02]  /*23a0*/  ULOP3.LUT UR13, UR13, 0x3fff, URZ, 0xc0, !UPT ;  /* 0x00003fff0d0d7892 */ /* 0x000fe4000f8ec03f */
[----:B------:R-:W-:-:S02]  /*23b0*/  ULOP3.LUT UR7, UR11, 0x10000, URZ, 0xfc, !UPT ;  /* 0x000100000b077892 */ /* 0x000fc4000f8efc3f */
[----:B------:R-:W-:Y:S02]  /*23c0*/  ULOP3.LUT UR13, UR13, 0x10000, URZ, 0xfc, !UPT ;  /* 0x000100000d0d7892 */ /* 0x000fe4000f8efc3f */
[----:B------:R-:W-:Y:S02]  /*23d0*/  UISETP.NE.U32.AND UP0, UPT, UR8, URZ, UPT ;  /* 0x0000003f0800728c */ /* 0x000fe4000bf05070 */
[----:B------:R-:W-:Y:S02]  /*23e0*/  ULEA UR8, UR12, UR7, 0xb ;  /* 0x000000070c087291 */ /* 0x000fe4000f8e583f */
[----:B------:R-:W-:Y:S02]  /*23f0*/  ULEA UR7, UR12, UR13, 0x9 ;  /* 0x0000000d0c077291 */ /* 0x000fe4000f8e483f */
[----:B------:R-:W-:Y:S01]  /*2400*/  UIADD3 UR13, UR8, 0x400, URZ ;  /* 0x00000400080d7890 */ /* 0x000fe2000fffe03f */
[----:B------:R-:W-:Y:S02]  /*2410*/  UMOV UR17, 0x40000040 ;  /* 0x4000004000117882 */ /* 0x000fe40000000000 */
[----:B------:R-:W-:Y:S01]  /*2420*/  UMOV UR16, UR8 ;  /* 0x0000000800107c82 */ /* 0x000fe20008000000 */
[----:B------:R-:W-:Y:S01]  /*2430*/  UMOV UR19, 0x40000040 ;  /* 0x4000004000137882 */ /* 0x000fe20000000000 */
[----:B------:R-:W-:Y:S01]  /*2440*/  UMOV UR18, UR7 ;  /* 0x0000000700127c82 */ /* 0x000fe20008000000 */
[----:B------:R-:W-:Y:S01]  /*2450*/  UIADD3 UR6, UR6, 0x4, URZ ;  /* 0x0000000406067890 */ /* 0x000fe2000fffe03f */
[----:B------:R-:W-:Y:S01]  /*2460*/  QGMMA.64x64x32.F32.E5M2.E5M2 R56, gdesc[UR16], R56, UP0 ;  /* 0x00e00000103879f3 */ /* 0x000fe2000bf03838 */
[----:B------:R-:W-:Y:S01]  /*2470*/  UMOV UR16, UR13 ;  /* 0x0000000d00107c82 */ /* 0x000fe20008000000 */
[----:B------:R-:W-:Y:S01]  /*2480*/  UMOV UR17, 0x40000040 ;  /* 0x4000004000117882 */ /* 0x000fe20000000000 */
[----:B------:R-:W-:Y:S01]  /*2490*/  UIADD3 UR13, UR8, 0x402, URZ ;  /* 0x00000402080d7890 */ /* 0x000fe2000fffe03f */
[----:B------:R-:W-:Y:S01]  /*24a0*/  QGMMA.64x64x32.F32.E5M2.E5M2 R24, gdesc[UR16], R24, UP0 ;  /* 0x00e00000101879f3 */ /* 0x000fe2000bf03818 */
[----:B------:R-:W-:-:S02]  /*24b0*/  UIADD3 UR16, UR8, 0x2, URZ ;  /* 0x0000000208107890 */ /* 0x000fc4000fffe03f */
[----:B------:R-:W-:Y:S01]  /*24c0*/  UIADD3 UR18, UR7, 0x2, URZ ;  /* 0x0000000207127890 */ /* 0x000fe2000fffe03f */
[----:B------:R-:W-:Y:S01]  /*24d0*/  UMOV UR17, 0x40000040 ;  /* 0x4000004000117882 */ /* 0x000fe20000000000 */
[----:B------:R-:W-:Y:S01]  /*24e0*/  UMOV UR19, 0x40000040 ;  /* 0x4000004000137882 */ /* 0x000fe20000000000 */
[----:B------:R-:W-:-:S06]  /*24f0*/  UISETP.NE.AND UP0, UPT, UR6, UR14, UPT ;  /* 0x0000000e0600728c */ /* 0x000fcc000bf05270 */
[----:B------:R-:W-:Y:S01]  /*2500*/  QGMMA.64x64x32.F32.E5M2.E5M2 R56, gdesc[UR16], R56 ;  /* 0x00e00000103879f3 */ /* 0x000fe20008703838 */
[----:B------:R-:W-:Y:S01]  /*2510*/  UMOV UR16, UR13 ;  /* 0x0000000d00107c82 */ /* 0x000fe20008000000 */
[----:B------:R-:W-:Y:S01]  /*2520*/  UMOV UR17, 0x40000040 ;  /* 0x4000004000117882 */ /* 0x000fe20000000000 */
[----:B------:R-:W-:Y:S01]  /*2530*/  UIADD3 UR13, UR8, 0x404, URZ ;  /* 0x00000404080d7890 */ /* 0x000fe2000fffe03f */
[----:B------:R-:W-:Y:S01]  /*2540*/  QGMMA.64x64x32.F32.E5M2.E5M2 R24, gdesc[UR16], R24 ;  /* 0x00e00000101879f3 */ /* 0x000fe20008703818 */
[----:B------:R-:W-:Y:S02]  /*2550*/  UIADD3 UR16, UR8, 0x4, URZ ;  /* 0x0000000408107890 */ /* 0x000fe4000fffe03f */
[----:B------:R-:W-:Y:S01]  /*2560*/  UIADD3 UR18, UR7, 0x4, URZ ;  /* 0x0000000407127890 */ /* 0x000fe2000fffe03f */
[----:B------:R-:W-:Y:S01]  /*2570*/  UMOV UR17, 0x40000040 ;  /* 0x4000004000117882 */ /* 0x000fe20000000000 */
[----:B------:R-:W-:-:S07]  /*2580*/  UMOV UR19, 0x40000040 ;  /* 0x4000004000137882 */ /* 0x000fce0000000000 */
[----:B------:R-:W-:Y:S01]  /*2590*/  QGMMA.64x64x32.F32.E5M2.E5M2 R56, gdesc[UR16], R56 ;  /* 0x00e00000103879f3 */ /* 0x000fe20008703838 */
[----:B------:R-:W-:Y:S01]  /*25a0*/  UMOV UR16, UR13 ;  /* 0x0000000d00107c82 */ /* 0x000fe20008000000 */
[----:B------:R-:W-:Y:S02]  /*25b0*/  UMOV UR17, 0x40000040 ;  /* 0x4000004000117882 */ /* 0x000fe40000000000 */
[----:B------:R-:W-:Y:S01]  /*25c0*/  QGMMA.64x64x32.F32.E5M2.E5M2 R24, gdesc[UR16], R24 ;  /* 0x00e00000101879f3 */ /* 0x000fe20008703818 */
[----:B------:R-:W-:Y:S02]  /*25d0*/  UIADD3 UR16, UR8, 0x6, URZ ;  /* 0x0000000608107890 */ /* 0x000fe4000fffe03f */
[----:B------:R-:W-:Y:S02]  /*25e0*/  UIADD3 UR18, UR7, 0x6, URZ ;  /* 0x0000000607127890 */ /* 0x000fe4000fffe03f */
[----:B------:R-:W-:Y:S01]  /*25f0*/  UIADD3 UR8, UR8, 0x406, URZ ;  /* 0x0000040608087890 */ /* 0x000fe2000fffe03f */
[----:B------:R-:W-:Y:S01]  /*2600*/  UMOV UR17, 0x40000040 ;  /* 0x4000004000117882 */ /* 0x000fe20000000000 */
[----:B------:R-:W-:Y:S01]  /*2610*/  UMOV UR19, 0x40000040 ;  /* 0x4000004000137882 */ /* 0x000fe20000000000 */
[----:B------:R-:W-:-:S06]  /*2620*/  USEL UR7, URZ, 0x1, UP0 ;  /* 0x000000013f077887 */ /* 0x000fcc0008000000 */
[----:B------:R-:W-:Y:S01]  /*2630*/  ISETP.NE.AND P0, PT, RZ, UR7, PT ;  /* 0x00000007ff007c0c */ /* 0x000fe2000bf05270 */
[----:B------:R-:W-:Y:S01]  /*2640*/  QGMMA.64x64x32.F32.E5M2.E5M2 R56, gdesc[UR16], R56 ;  /* 0x00e00000103879f3 */ /* 0x000fe20008703838 */
[----:B------:R-:W-:Y:S01]  /*2650*/  UMOV UR16, UR8 ;  /* 0x0000000800107c82 */ /* 0x000fe20008000000 */
[----:B------:R-:W-:Y:S02]  /*2660*/  UMOV UR17, 0x40000040 ;  /* 0x4000004000117882 */ /* 0x000fe40000000000 */
[----:B------:R-:W-:Y:S03]  /*2670*/  QGMMA.64x64x32.F32.E5M2.E5M2 R24, gdesc[UR16], R24, gsb0 ;  /* 0x00e00000101879f3 */ /* 0x000fe60008003818 */
[----:B------:R-:W-:-:S05]  /*2680*/  WARPGROUP.DEPBAR.LE gsb0, 0x1 ;  /* 0x00008000000079c5 */ /* 0x000fca0000010100 */
[----:B------:R-:W-:Y:S05]  /*2690*/  @!P0 BRA `(.L_x_28) ;  /* 0x0000000400088947 */ /* 0x000fea0003800000 */
[----:B------:R-:W-:Y:S02]  /*26a0*/  WARPGROUP.DEPBAR.LE gsb0, 0x0 ;  /* 0x00008000000079c5 */ /* 0x000fe40000010000 */
[----:B------:R-:W-:-:S01]  /*26b0*/  FADD R147, R56, R147 ;  /* 0x0000009338937221 */ /* 0x000fc20000000000 */
[----:B------:R-:W-:Y:S01]  /*26c0*/  FADD R142, R57, R142 ;  /* 0x0000008e398e7221 */ /* 0x000fe20000000000 */
        /* <DEDUP_REMOVED lines=62> */
[----:B------:R-:W-:-:S06]  /*2ab0*/  UMOV UR6, URZ ;  /* 0x0000003f00067c82 */ /* 0x000fcc0008000000 */
.L_x_28:
[----:B------:R-:W-:Y:S05]  /*2ac0*/  @!P1 BRA `(.L_x_29) ;  /* 0x0000000000049947 */ /* 0x000fea0003800000 */
[----:B------:R-:W-:Y:S01]  /*2ad0*/  BPT.TRAP 0x1 ;  /* 0x000000040000795c */ /* 0x000fe20000300000 */
.L_x_29:
[----:B------:R-:W-:-:S13]  /*2ae0*/  ISETP.NE.AND P0, PT, R6, RZ, PT ;  /* 0x000000ff0600720c */ /* 0x000fda0003f05270 */
[----:B01----:R-:W-:-:S05]  /*2af0*/  @P0 LEA R14, R13, UR10, 0x3 ;  /* 0x0000000a0d0e0c11 */ /* 0x003fca000f8e18ff */
[----:B------:R-:W-:-:S05]  /*2b00*/  @P0 VIADD R14, R14, 0x28 ;  /* 0x000000280e0e0836 */ /* 0x000fca0000000000 */
[----:B------:R-:W-:-:S04]  /*2b10*/  @P0 PRMT R14, R5, 0x654, R14 ;  /* 0x00000654050e0816 */ /* 0x000fc8000000000e */
[----:B------:R0:W-:Y:S01]  /*2b20*/  @P0 SYNCS.ARRIVE.TRANS64.RED.A1T0 RZ, [R14+URZ], RZ ;  /* 0x000000ff0eff09a7 */ /* 0x0001e2000810043f */
[----:B------:R-:W-:-:S13]  /*2b30*/  ISETP.GT.U32.AND P0, PT, R4, 0x1, PT ;  /* 0x000000010400780c */ /* 0x000fda0003f04070 */
[----:B0-----:R-:W-:Y:S05]  /*2b40*/  @P0 BRA `(.L_x_30) ;  /* 0x0000000000040947 */ /* 0x001fea0003800000 */
[----:B------:R-:W-:Y:S01]  /*2b50*/  BPT.TRAP 0x1 ;  /* 0x000000040000795c */ /* 0x000fe20000300000 */
.L_x_30:
[----:B------:R-:W-:Y:S01]  /*2b60*/  UIADD3 UR12, UR12, 0x1, URZ ;  /* 0x000000010c0c7890 */ /* 0x000fe2000fffe03f */
[C---:B------:R-:W-:Y:S01]  /*2b70*/  ISETP.GT.AND P1, PT, R12.reuse, 0x1, PT ;  /* 0x000000010c00780c */ /* 0x040fe20003f24270 */
[----:B------:R-:W-:Y:S02]  /*2b80*/  VIADD R13, R13, 0x1 ;  /* 0x000000010d0d7836 */ /* 0x000fe40000000000 */
[----:B------:R-:W-:Y:S01]  /*2b90*/  UISETP.NE.AND UP0, UPT, UR12, 0x5, UPT ;  /* 0x000000050c00788c */ /* 0x000fe2000bf05270 */
[----:B------:R-:W-:Y:S02]  /*2ba0*/  VIADD R12, R12, 0xffffffff ;  /* 0xffffffff0c0c7836 */ /* 0x000fe40000000000 */
[C---:B------:R-:W-:Y:S01]  /*2bb0*/  ISETP.NE.AND P0, PT, R13.reuse, 0x5, PT ;  /* 0x000000050d00780c */ /* 0x040fe20003f05270 */
[----:B------:R-:W-:Y:S02]  /*2bc0*/  USEL UR8, URZ, 0x1, UP0 ;  /* 0x000000013f087887 */ /* 0x000fe40008000000 */
[----:B------:R-:W-:Y:S01]  /*2bd0*/  USEL UR12, UR12, URZ, UP0 ;  /* 0x0000003f0c0c7287 */ /* 0x000fe20008000000 */
[----:B------:R-:W-:-:S03]  /*2be0*/  SEL R13, R13, RZ, P0 ;  /* 0x000000ff0d0d7207 */ /* 0x000fc60000000000 */
[----:B------:R-:W-:Y:S01]  /*2bf0*/  LOP3.LUT R16, R16, UR8, RZ, 0x3c, !PT ;  /* 0x0000000810107c12 */ /* 0x000fe2000f8e3cff */
[----:B------:R-:W-:Y:S01]  /*2c00*/  UMOV UR8, 0x1 ;  /* 0x0000000100087882 */ /* 0x000fe20000000000 */
[----:B------:R-:W-:Y:S06]  /*2c10*/  @P1 BRA `(.L_x_31) ;  /* 0xfffffff400941947 */ /* 0x000fec000383ffff */
.L_x_23:
[----:B------:R-:W-:Y:S01]  /*2c20*/  UISETP.NE.AND UP0, UPT, UR6, URZ, UPT ;  /* 0x0000003f0600728c */ /* 0x000fe2000bf05270 */
[----:B01----:R-:W0:Y:S03]  /*2c30*/  LDC R12, c[0x0][0x28c] ;  /* 0x0000a300ff0c7b82 */ /* 0x003e260000000800 */
[----:B------:R-:W-:-:S06]  /*2c40*/  USEL UR6, URZ, 0x1, !UP0 ;  /* 0x000000013f067887 */ /* 0x000fcc000c000000 */
[----:B------:R-:W-:Y:S02]  /*2c50*/  ISETP.NE.AND P0, PT, RZ, UR6, PT ;  /* 0x00000006ff007c0c */ /* 0x000fe4000bf05270 */
[----:B0-----:R-:W-:-:S11]  /*2c60*/  ISETP.GE.AND P1, PT, R12, 0x1, PT ;  /* 0x000000010c00780c */ /* 0x001fd60003f26270 */
[----:B------:R-:W-:Y:S05]  /*2c70*/  @!P0 BRA `(.L_x_32) ;  /* 0x0000000400048947 */ /* 0x000fea0003800000 */
[----:B------:R-:W-:Y:S02]  /*2c80*/  WARPGROUP.DEPBAR.LE gsb0, 0x0 ;  /* 0x00008000000079c5 */ /* 0x000fe40000010000 */
[----:B------:R-:W-:Y:S01]  /*2c90*/  FADD R147, R56, R147 ;  /* 0x0000009338937221 */ /* 0x000fe20000000000 */
        /* <DEDUP_REMOVED lines=62> */
[----:B------:R-:W-:-:S07]  /*3080*/  FADD R20, R20, R55 ;  /* 0x0000003714147221 */ /* 0x000fce0000000000 */
.L_x_32:
[----:B------:R-:W-:Y:S02]  /*3090*/  WARPGROUP.DEPBAR.LE gsb0, 0x0 ;  /* 0x00008000000079c5 */ /* 0x000fe40000010000 */
[----:B------:R-:W-:Y:S05]  /*30a0*/  @!P1 BRA `(.L_x_33) ;  /* 0x0000000000549947 */ /* 0x000fea0003800000 */
[----:B------:R-:W-:-:S13]  /*30b0*/  ISETP.NE.AND P0, PT, R144, 0x3, PT ;  /* 0x000000039000780c */ /* 0x000fda0003f05270 */
[----:B------:R-:W-:Y:S05]  /*30c0*/  @!P0 BRA `(.L_x_34) ;  /* 0x0000000000048947 */ /* 0x000fea0003800000 */
[----:B------:R-:W-:Y:S01]  /*30d0*/  BPT.TRAP 0x1 ;  /* 0x000000040000795c */ /* 0x000fe20000300000 */
.L_x_34:
[----:B------:R-:W-:Y:S01]  /*30e0*/  ISETP.NE.AND P0, PT, R6, RZ, PT ;  /* 0x000000ff0600720c */ /* 0x000fe20003f05270 */
[----:B------:R-:W-:Y:S01]  /*30f0*/  BSSY B0, `(.L_x_35) ;  /* 0x000000e000007945 */ /* 0x000fe20003800000 */
[----:B------:R-:W-:-:S11]  /*3100*/  ISETP.GT.U32.AND P1, PT, R4, 0x1, PT ;  /* 0x000000010400780c */ /* 0x000fd60003f24070 */
[----:B------:R-:W-:Y:S05]  /*3110*/  @!P0 BRA `(.L_x_36) ;  /* 0x00000000002c8947 */ /* 0x000fea0003800000 */
[----:B------:R-:W-:-:S04]  /*3120*/  UISETP.LT.AND UP0, UPT, UR9, 0x1, UPT ;  /* 0x000000010900788c */ /* 0x000fc8000bf01270 */
[----:B------:R-:W-:-:S04]  /*3130*/  USEL UR8, UR9, 0x1, UP0 ;  /* 0x0000000109087887 */ /* 0x000fc80008000000 */
[----:B------:R-:W-:-:S04]  /*3140*/  UIADD3 UR8, UR5, UR9, -UR8 ;  /* 0x0000000905087290 */ /* 0x000fc8000fffe808 */
[----:B------:R-:W-:-:S04]  /*3150*/  UIMAD.WIDE.U32 UR6, UR8, -0x33333333, URZ ;  /* 0xcccccccd080678a5 */ /* 0x000fc8000f8e003f */
[----:B------:R-:W-:-:S04]  /*3160*/  USHF.R.U32.HI UR6, URZ, 0x2, UR7 ;  /* 0x000000023f067899 */ /* 0x000fc80008011607 */
[----:B------:R-:W-:-:S04]  /*3170*/  UIMAD UR8, UR6, -0x5, UR8 ;  /* 0xfffffffb060878a4 */ /* 0x000fc8000f8e0208 */
[----:B------:R-:W-:-:S04]  /*3180*/  ULEA UR8, UR8, UR10, 0x3 ;  /* 0x0000000a08087291 */ /* 0x000fc8000f8e183f */
[----:B------:R-:W-:-:S06]  /*3190*/  UIADD3 UR8, UR8, 0x28, URZ ;  /* 0x0000002808087890 */ /* 0x000fcc000fffe03f */
[----:B------:R-:W-:-:S05]  /*31a0*/  IMAD.U32 R12, RZ, RZ, UR8 ;  /* 0x00000008ff0c7e24 */ /* 0x000fca000f8e00ff */
[----:B------:R-:W-:-:S04]  /*31b0*/  PRMT R12, R5, 0x654, R12 ;  /* 0x00000654050c7816 */ /* 0x000fc8000000000c */
[----:B------:R0:W-:Y:S03]  /*31c0*/  SYNCS.ARRIVE.TRANS64.RED.A1T0 RZ, [R12+URZ], RZ ;  /* 0x000000ff0cff79a7 */ /* 0x0001e6000810043f */
.L_x_36:
[----:B------:R-:W-:Y:S05]  /*31d0*/  BSYNC B0 ;  /* 0x0000000000007941 */ /* 0x000fea0003800000 */
.L_x_35:
[----:B------:R-:W-:Y:S05]  /*31e0*/  @P1 BRA `(.L_x_33) ;  /* 0x0000000000041947 */ /* 0x000fea0003800000 */
[----:B------:R-:W-:Y:S01]  /*31f0*/  BPT.TRAP 0x1 ;  /* 0x000000040000795c */ /* 0x000fe20000300000 */
.L_x_33:
[----:B------:R-:W1:Y:S01]  /*3200*/  LDC R16, c[0x0][0x288] ;  /* 0x0000a200ff107b82 */ /* 0x000e620000000800 */
[----:B------:R-:W-:Y:S01]  /*3210*/  IMAD.SHL.U32 R33, R11, 0x40, RZ ;  /* 0x000000400b217824 */ /* 0x000fe200078e00ff */
[--C-:B0-----:R-:W-:Y:S01]  /*3220*/  SHF.R.U32.HI R12, RZ, 0x2, R0.reuse ;  /* 0x00000002ff0c7819 */ /* 0x101fe20000011600 */
[----:B------:R-:W-:Y:S01]  /*3230*/  UIADD3 UR5, UR9, UR5, URZ ;  /* 0x0000000509057290 */ /* 0x000fe2000fffe03f */
[----:B------:R-:W-:Y:S01]  /*3240*/  LOP3.LUT R14, R0, 0x60, RZ, 0xc0, !PT ;  /* 0x00000060000e7812 */ /* 0x000fe200078ec0ff */
[----:B------:R-:W-:Y:S01]  /*3250*/  IMAD.SHL.U32 R34, R10, 0x100, RZ ;  /* 0x000001000a227824 */ /* 0x000fe200078e00ff */
[----:B------:R-:W-:Y:S01]  /*3260*/  SHF.R.U32.HI R15, RZ, 0x7, R0 ;  /* 0x00000007ff0f7819 */ /* 0x000fe20000011600 */
[----:B------:R-:W-:Y:S01]  /*3270*/  UISETP.GT.U32.AND UP0, UPT, UR5, 0x4, UPT ;  /* 0x000000040500788c */ /* 0x000fe2000bf04070 */
[----:B------:R-:W-:Y:S01]  /*3280*/  LOP3.LUT R13, R12, 0x7, RZ, 0xc0, !PT ;  /* 0x000000070c0d7812 */ /* 0x000fe200078ec0ff */
[C---:B------:R-:W-:Y:S01]  /*3290*/  IMAD.SHL.U32 R26, R0.reuse, 0x2, RZ ;  /* 0x00000002001a7824 */ /* 0x040fe200078e00ff */
[----:B------:R-:W-:Y:S01]  /*32a0*/  SHF.R.U32.HI R14, RZ, 0x1, R14 ;  /* 0x00000001ff0e7819 */ /* 0x000fe2000001160e */
[----:B------:R-:W-:Y:S01]  /*32b0*/  ULDC UR12, c[0x0][0x284] ;  /* 0x0000a100000c7ab9 */ /* 0x000fe20000000800 */
[----:B------:R-:W-:Y:S01]  /*32c0*/  LOP3.LUT R12, R15, 0x1, RZ, 0xc0, !PT ;  /* 0x000000010f0c7812 */ /* 0x000fe200078ec0ff */
[----:B------:R-:W-:Y:S01]  /*32d0*/  UISETP.LT.U32.AND UP0, UPT, UR9, 0x5, UP0 ;  /* 0x000000050900788c */ /* 0x000fe20008701070 */
[----:B------:R-:W-:Y:S01]  /*32e0*/  IADD3 R17, RZ, -R14, -R13 ;  /* 0x8000000eff117210 */ /* 0x000fe20007ffe80d */
[----:B------:R-:W-:Y:S01]  /*32f0*/  UISETP.GE.U32.AND UP1, UPT, UR9, 0x5, UPT ;  /* 0x000000050900788c */ /* 0x000fe2000bf26070 */
[----:B------:R-:W-:Y:S01]  /*3300*/  LOP3.LUT R15, R0, 0x3, RZ, 0xc0, !PT ;  /* 0x00000003000f7812 */ /* 0x000fe200078ec0ff */
[C---:B------:R-:W-:Y:S01]  /*3310*/  IMAD.SHL.U32 R24, R12.reuse, 0x40, RZ ;  /* 0x000000400c187824 */ /* 0x040fe200078e00ff */
[----:B------:R-:W-:Y:S01]  /*3320*/  SHF.R.S32.HI R29, RZ, 0x1f, R7 ;  /* 0x0000001fff1d7819 */ /* 0x000fe20000011407 */
[----:B------:R-:W-:Y:S01]  /*3330*/  UIMAD.WIDE.U32 UR6, UR5, -0x33333333, URZ ;  /* 0xcccccccd050678a5 */ /* 0x000fe2000f8e003f */
[C---:B------:R-:W-:Y:S01]  /*3340*/  LOP3.LUT R26, R33.reuse, 0x6, R26, 0xf8, !PT ;  /* 0x00000006211a7812 */ /* 0x040fe200078ef81a */
[----:B------:R-:W-:Y:S01]  /*3350*/  USEL UR8, URZ, 0x1, !UP0 ;  /* 0x000000013f087887 */ /* 0x000fe2000c000000 */
[----:B------:R-:W-:Y:S01]  /*3360*/  IMAD R17, R12, -0x40, R17 ;  /* 0xffffffc00c117824 */ /* 0x000fe200078e0211 */
[----:B------:R-:W-:Y:S01]  /*3370*/  ULDC.64 UR10, c[0x0][0x5d0] ;  /* 0x00017400000a7ab9 */ /* 0x000fe20000000a00 */
[----:B-1----:R-:W-:Y:S01]  /*3380*/  ISETP.GE.AND P0, PT, R33, R16, PT ;  /* 0x000000102100720c */ /* 0x002fe20003f06270 */
[----:B------:R-:W-:Y:S01]  /*3390*/  IMAD R12, R15, -0x2, R16 ;  /* 0xfffffffe0f0c7824 */ /* 0x000fe200078e0210 */
[----:B------:R-:W-:Y:S01]  /*33a0*/  SHF.R.S32.HI R27, RZ, 0x1f, R26 ;  /* 0x0000001fff1b7819 */ /* 0x000fe2000001141a */
[----:B------:R-:W-:Y:S01]  /*33b0*/  IMAD R16, R29, UR10, RZ ;  /* 0x0000000a1d107c24 */ /* 0x000fe2000f8e02ff */
[----:B------:R-:W-:Y:S01]  /*33c0*/  ISETP.GE.OR P0, PT, R34, UR12, P0 ;  /* 0x0000000c22007c0c */ /* 0x000fe20008706670 */
[----:B------:R-:W-:Y:S01]  /*33d0*/  USHF.R.U32.HI UR6, URZ, 0x2, UR7 ;  /* 0x000000023f067899 */ /* 0x000fe20008011607 */
[----:B------:R-:W-:Y:S01]  /*33e0*/  LOP3.LUT R35, R24, 0x40, R13, 0xe2, !PT ;  /* 0x0000004018237812 */ /* 0x000fe200078ee20d */
[----:B------:R-:W-:Y:S01]  /*33f0*/  ULOP3.LUT UR4, UR4, UR8, URZ, 0x3c, !UPT ;  /* 0x0000000804047292 */ /* 0x000fe2000f8e3c3f */
[----:B------:R-:W-:Y:S01]  /*3400*/  IMAD.WIDE R24, R10, 0x100, RZ ;  /* 0x000001000a187825 */ /* 0x000fe200078e02ff */
[----:B------:R-:W-:Y:S01]  /*3410*/  UIMAD UR5, UR6, -0x5, UR5 ;  /* 0xfffffffb060578a4 */ /* 0x000fe2000f8e0205 */
[----:B------:R-:W-:Y:S01]  /*3420*/  IADD3 R34, -R34, UR12, R17 ;  /* 0x0000000c22227c10 */ /* 0x000fe2000fffe111 */
[----:B------:R-:W-:Y:S01]  /*3430*/  @UP1 ULOP3.LUT UR4, UR4, 0x1, UR6, 0x78, !UPT ;  /* 0x0000000104041892 */ /* 0x000fe2000f8e7806 */
[C---:B------:R-:W-:Y:S01]  /*3440*/  IMAD R13, R7.reuse, UR11, R16 ;  /* 0x0000000b070d7c24 */ /* 0x040fe2000f8e0210 */
[----:B------:R-:W-:Y:S01]  /*3450*/  LOP3.LUT R35, R24, R35, R14, 0xfe, !PT ;  /* 0x0000002318237212 */ /* 0x000fe200078efe0e */
[----:B------:R-:W-:-:S04]  /*3460*/  IMAD.WIDE.U32 R10, R7, UR10, R26 ;  /* 0x0000000a070a7c25 */ /* 0x000fc8000f8e001a */
[----:B------:R-:W-:Y:S02]  /*3470*/  IMAD.IADD R11, R11, 0x1, R13 ;  /* 0x000000010b0b7824 */ /* 0x000fe400078e020d */
[----:B------:R-:W-:Y:S02]  /*3480*/  IMAD.IADD R33, R12, 0x1, -R33 ;  /* 0x000000010c217824 */ /* 0x000fe400078e0a21 */
[----:B------:R-:W-:Y:S01]  /*3490*/  IMAD.MOV.U32 R32, RZ, RZ, -0x1 ;  /* 0xffffffffff207424 */ /* 0x000fe200078e00ff */
[----:B------:R-:W-:Y:S06]  /*34a0*/  @P0 BRA `(.L_x_37) ;  /* 0x0000004800040947 */ /* 0x000fec0003800000 */
[----:B------:R-:W0:Y:S01]  /*34b0*/  LDC.64 R30, c[0x0][0x5c8] ;  /* 0x00017200ff1e7b82 */ /* 0x000e220000000a00 */
[----:B------:R-:W-:Y:S01]  /*34c0*/  ULDC.64 UR6, c[0x0][0x5c0] ;  /* 0x0001700000067ab9 */ /* 0x000fe20000000a00 */
[----:B------:R-:W-:Y:S01]  /*34d0*/  BSSY B0, `(.L_x_37) ;  /* 0x000047e000007945 */ /* 0x000fe20003800000 */
[-C--:B0-----:R-:W-:Y:S02]  /*34e0*/  IMAD R12, R25, R30.reuse, RZ ;  /* 0x0000001e190c7224 */ /* 0x081fe400078e02ff */
[----:B------:R-:W-:-:S04]  /*34f0*/  IMAD.WIDE.U32 R10, R35, R30, R10 ;  /* 0x0000001e230a7225 */ /* 0x000fc800078e000a */
[----:B------:R-:W-:Y:S01]  /*3500*/  IMAD R15, R35, R31, R12 ;  /* 0x0000001f230f7224 */ /* 0x000fe200078e020c */
[----:B------:R-:W-:Y:S01]  /*3510*/  IADD3 R16, P4, R10, UR6, RZ ;  /* 0x000000060a107c10 */ /* 0x000fe2000ff9e0ff */
[C---:B------:R-:W-:Y:S01]  /*3520*/  IMAD.SHL.U32 R13, R30.reuse, 0x80, RZ ;  /* 0x000000801e0d7824 */ /* 0x040fe200078e00ff */
[C---:B------:R-:W-:Y:S01]  /*3530*/  LEA R28, P2, R30.reuse, R10, 0x3 ;  /* 0x0000000a1e1c7211 */ /* 0x040fe200078418ff */
[----:B------:R-:W-:Y:S01]  /*3540*/  IMAD.IADD R36, R11, 0x1, R15 ;  /* 0x000000010b247824 */ /* 0x000fe200078e020f */
[----:B------:R-:W-:Y:S02]  /*3550*/  SHF.L.U64.HI R11, R30, 0x7, R31 ;  /* 0x000000071e0b7819 */ /* 0x000fe4000001021f */
[----:B------:R-:W-:Y:S02]  /*3560*/  IADD3 R12, P1, P0, R10, UR6, R13 ;  /* 0x000000060a0c7c10 */ /* 0x000fe4000f83e00d */
[----:B------:R-:W-:Y:S02]  /*3570*/  IADD3.X R17, R36, UR7, RZ, P4, !PT ;  /* 0x0000000724117c10 */ /* 0x000fe4000a7fe4ff */
[----:B---3-5:R-:W-:-:S02]  /*3580*/  FSETP.NEU.AND P4, PT, R9, RZ, PT ;  /* 0x000000ff0900720b */ /* 0x028fc40003f8d000 */
[----:B------:R-:W-:Y:S02]  /*3590*/  LEA.HI.X R30, R30, R36, R31, 0x3, P2 ;  /* 0x000000241e1e7211 */ /* 0x000fe400010f1c1f */
[C---:B------:R-:W-:Y:S02]  /*35a0*/  IADD3 R14, P2, R28.reuse, UR6, RZ ;  /* 0x000000061c0e7c10 */ /* 0x040fe4000ff5e0ff */
[----:B------:R-:W-:Y:S02]  /*35b0*/  IADD3 R10, P5, P6, R28, UR6, R13 ;  /* 0x000000061c0a7c10 */ /* 0x000fe4000febe00d */
[--C-:B------:R-:W-:Y:S02]  /*35c0*/  IADD3.X R13, R36, UR7, R11.reuse, P1, P0 ;  /* 0x00000007240d7c10 */ /* 0x100fe40008fe040b */
[C---:B------:R-:W-:Y:S02]  /*35d0*/  IADD3.X R15, R30.reuse, UR7, RZ, P2, !PT ;  /* 0x000000071e0f7c10 */ /* 0x040fe400097fe4ff */
[----:B------:R-:W-:Y:S01]  /*35e0*/  IADD3.X R11, R30, UR7, R11, P5, P6 ;  /* 0x000000071e0b7c10 */ /* 0x000fe2000afec40b */
[----:B------:R-:W-:Y:S06]  /*35f0*/  @!P4 BRA `(.L_x_38) ;  /* 0x00000034009cc947 */ /* 0x000fec0003800000 */
[----:B------:R-:W-:Y:S01]  /*3600*/  ULDC.64 UR6, c[0x0][0x5b8] ;  /* 0x00016e0000067ab9 */ /* 0x000fe20000000a00 */
[----:B------:R-:W-:Y:S01]  /*3610*/  ISETP.GE.AND P0, PT, R34, 0x1, PT ;  /* 0x000000012200780c */ /* 0x000fe20003f06270 */
[----:B------:R-:W-:Y:S01]  /*3620*/  IMAD R28, R29, UR6, RZ ;  /* 0x000000061d1c7c24 */ /* 0x000fe2000f8e02ff */
[----:B------:R-:W-:Y:S01]  /*3630*/  ULDC.64 UR10, c[0x0][0x5a8] ;  /* 0x00016a00000a7ab9 */ /* 0x000fe20000000a00 */
[----:B------:R-:W-:Y:S01]  /*3640*/  IMAD.WIDE.U32 R26, R7, UR6, R26 ;  /* 0x00000006071a7c25 */ /* 0x000fe2000f8e001a */
[----:B------:R-:W-:Y:S01]  /*3650*/  ISETP.LT.OR P4, PT, R33, 0x1, !P0 ;  /* 0x000000012100780c */ /* 0x000fe20004781670 */
[----:B------:R-:W-:Y:S02]  /*3660*/  BSSY B1, `(.L_x_39) ;  /* 0x000000c000017945 */ /* 0x000fe40003800000 */
[----:B------:R-:W-:Y:S01]  /*3670*/  IMAD R7, R7, UR7, R28 ;  /* 0x0000000707077c24 */ /* 0x000fe2000f8e021c */
[----:B------:R-:W-:Y:S02]  /*3680*/  ULDC.64 UR6, c[0x0][0x5b0] ;  /* 0x00016c0000067ab9 */ /* 0x000fe40000000a00 */
[----:B------:R-:W-:-:S02]  /*3690*/  IMAD R30, R25, UR6, RZ ;  /* 0x00000006191e7c24 */ /* 0x000fc4000f8e02ff */
[----:B------:R-:W-:Y:S02]  /*36a0*/  IMAD.IADD R27, R27, 0x1, R7 ;  /* 0x000000011b1b7824 */ /* 0x000fe400078e0207 */
[C---:B------:R-:W-:Y:S02]  /*36b0*/  IMAD R7, R35.reuse, UR7, R30 ;  /* 0x0000000723077c24 */ /* 0x040fe4000f8e021e */
[----:B------:R-:W-:-:S03]  /*36c0*/  IMAD.WIDE.U32 R28, R35, UR6, R26 ;  /* 0x00000006231c7c25 */ /* 0x000fc6000f8e001a */
[----:B------:R-:W-:-:S04]  /*36d0*/  IADD3 R28, P1, R28, UR10, RZ ;  /* 0x0000000a1c1c7c10 */ /* 0x000fc8000ff3e0ff */
[--C-:B------:R-:W-:Y:S02]  /*36e0*/  IADD3.X R29, R29, UR11, R7.reuse, P1, !PT ;  /* 0x0000000b1d1d7c10 */ /* 0x100fe40008ffe407 */
[----:B------:R-:W-:Y:S01]  /*36f0*/  PRMT R7, RZ, 0x7610, R7 ;  /* 0x00007610ff077816 */ /* 0x000fe20000000007 */
[----:B------:R-:W-:Y:S06]  /*3700*/  @P4 BRA `(.L_x_40) ;  /* 0x0000000000044947 */ /* 0x000fec0003800000 */
[----:B------:R0:W5:Y:S02]  /*3710*/  LDG.E.U8 R7, desc[UR20][R28.64] ;  /* 0x000000141c077981 */ /* 0x000164000c1e1100 */
.L_x_40:
[----:B------:R-:W-:Y:S05]  /*3720*/  BSYNC B1 ;  /* 0x0000000000017941 */ /* 0x000fea0003800000 */
.L_x_39:
[----:B-----5:R-:W-:Y:S01]  /*3730*/  LOP3.LUT R7, R7, 0xff, RZ, 0xc0, !PT ;  /* 0x000000ff07077812 */ /* 0x020fe200078ec0ff */
[----:B------:R-:W-:Y:S01]  /*3740*/  BSSY B1, `(.L_x_41) ;  /* 0x000000b000017945 */ /* 0x000fe20003800000 */
[----:B------:R-:W-:Y:S02]  /*3750*/  ISETP.LT.OR P2, PT, R33, 0x2, !P0 ;  /* 0x000000022100780c */ /* 0x000fe40004741670 */
[----:B------:R-:W-:-:S05]  /*3760*/  F2FP.F16.E5M2.UNPACK_B R7, R7 ;  /* 0x00000007ff07723e */ /* 0x000fca00020004ff */
[----:B------:R-:W-:Y:S01]  /*3770*/  HADD2.F32 R30, -RZ, R7.H0_H0 ;  /* 0x20000007ff1e7230 */ /* 0x000fe20000004100 */
[----:B------:R-:W-:-:S04]  /*3780*/  PRMT R7, RZ, 0x7610, R7 ;  /* 0x00007610ff077816 */ /* 0x000fc80000000007 */
[----:B------:R-:W-:-:S04]  /*3790*/  FMUL R30, R30, R9 ;  /* 0x000000091e1e7220 */ /* 0x000fc80000400000 */
[----:B--2---:R-:W-:-:S05]  /*37a0*/  FFMA R30, R147, R8, R30 ;  /* 0x00000008931e7223 */ /* 0x004fca000000001e */
[----:B------:R-:W-:-:S05]  /*37b0*/  F2FP.SATFINITE.E5M2.F32.PACK_AB_MERGE_C R31, RZ, R30, RZ ;  /* 0x0000001eff1f723e */ /* 0x000fca00048060ff */
[----:B------:R1:W-:Y:S01]  /*37c0*/  @!P4 STG.E.U8 desc[UR20][R16.64], R31 ;  /* 0x0000001f1000c986 */ /* 0x0003e2000c101114 */
[----:B------:R-:W-:Y:S05]  /*37d0*/  @P2 BRA `(.L_x_42) ;  /* 0x0000000000042947 */ /* 0x000fea0003800000 */
[----:B------:R2:W5:Y:S02]  /*37e0*/  LDG.E.U8 R7, desc[UR20][R28.64+0x1] ;  /* 0x000001141c077981 */ /* 0x000564000c1e1100 */
.L_x_42:
[----:B------:R-:W-:Y:S05]  /*37f0*/  BSYNC B1 ;  /* 0x0000000000017941 */ /* 0x000fea0003800000 */
.L_x_41:
[----:B-----5:R-:W-:Y:S01]  /*3800*/  LOP3.LUT R7, R7, 0xff, RZ, 0xc0, !PT ;  /* 0x000000ff07077812 */ /* 0x020fe200078ec0ff */
[----:B------:R-:W-:Y:S01]  /*3810*/  BSSY B1, `(.L_x_43) ;  /* 0x0000013000017945 */ /* 0x000fe20003800000 */
[----:B------:R-:W-:Y:S02]  /*3820*/  IADD3 R37, P1, R35, 0x8, RZ ;  /* 0x0000000823257810 */ /* 0x000fe40007f3e0ff */
[----:B------:R-:W-:-:S03]  /*3830*/  F2FP.F16.E5M2.UNPACK_B R7, R7 ;  /* 0x00000007ff07723e */ /* 0x000fc600020004ff */
[----:B-1----:R-:W-:Y:S01]  /*3840*/  IMAD.X R31, RZ, RZ, R25, P1 ;  /* 0x000000ffff1f7224 */ /* 0x002fe200008e0619 */
[----:B------:R-:W-:Y:S01]  /*3850*/  ISETP.GE.AND P1, PT, R34, 0x9, PT ;  /* 0x000000092200780c */ /* 0x000fe20003f26270 */
[----:B------:R-:W-:Y:S02]  /*3860*/  HADD2.F32 R30, -RZ, R7.H0_H0 ;  /* 0x20000007ff1e7230 */ /* 0x000fe40000004100 */
[----:B------:R-:W-:Y:S01]  /*3870*/  IMAD R36, R31, UR6, RZ ;  /* 0x000000061f247c24 */ /* 0x000fe2000f8e02ff */
[----:B------:R-:W-:Y:S02]  /*3880*/  ISETP.LT.OR P5, PT, R33, 0x1, !P1 ;  /* 0x000000012100780c */ /* 0x000fe40004fa1670 */
[----:B------:R-:W-:Y:S01]  /*3890*/  FMUL R7, R30, R9 ;  /* 0x000000091e077220 */ /* 0x000fe20000400000 */
[----:B------:R-:W-:-:S04]  /*38a0*/  IMAD.WIDE.U32 R30, R37, UR6, R26 ;  /* 0x00000006251e7c25 */ /* 0x000fc8000f8e001a */
[----:B------:R-:W-:Y:S01]  /*38b0*/  FFMA R7, R142, R8, R7 ;  /* 0x000000088e077223 */ /* 0x000fe20000000007 */
[----:B------:R-:W-:Y:S01]  /*38c0*/  IMAD R37, R37, UR7, R36 ;  /* 0x0000000725257c24 */ /* 0x000fe2000f8e0224 */
[----:B------:R-:W-:-:S03]  /*38d0*/  IADD3 R30, P4, R30, UR10, RZ ;  /* 0x0000000a1e1e7c10 */ /* 0x000fc6000ff9e0ff */
[----:B------:R-:W-:Y:S02]  /*38e0*/  F2FP.SATFINITE.E5M2.F32.PACK_AB_MERGE_C R39, RZ, R7, RZ ;  /* 0x00000007ff27723e */ /* 0x000fe400048060ff */
[----:B------:R-:W-:Y:S02]  /*38f0*/  IADD3.X R31, R31, UR11, R37, P4, !PT ;  /* 0x0000000b1f1f7c10 */ /* 0x000fe4000a7fe425 */
[----:B------:R-:W-:Y:S01]  /*3900*/  PRMT R7, RZ, 0x7610, R7 ;  /* 0x00007610ff077816 */ /* 0x000fe20000000007 */
[----:B------:R1:W-:Y:S01]  /*3910*/  @!P2 STG.E.U8 desc[UR20][R16.64+0x1], R39 ;  /* 0x000001271000a986 */ /* 0x0003e2000c101114 */
[----:B------:R-:W-:Y:S05]  /*3920*/  @P5 BRA `(.L_x_44) ;  /* 0x0000000000045947 */ /* 0x000fea0003800000 */
[----:B------:R3:W5:Y:S02]  /*3930*/  LDG.E.U8 R7, desc[UR20][R30.64] ;  /* 0x000000141e077981 */ /* 0x000764000c1e1100 */
.L_x_44:
[----:B------:R-:W-:Y:S05]  /*3940*/  BSYNC B1 ;  /* 0x0000000000017941 */ /* 0x000fea0003800000 */
.L_x_43:
[----:B-----5:R-:W-:Y:S01]  /*3950*/  LOP3.LUT R7, R7, 0xff, RZ, 0xc0, !PT ;  /* 0x000000ff07077812 */ /* 0x020fe200078ec0ff */
[----:B------:R-:W-:Y:S01]  /*3960*/  BSSY B1, `(.L_x_45) ;  /* 0x000000b000017945 */ /* 0x000fe20003800000 */
[----:B------:R-:W-:Y:S02]  /*3970*/  ISETP.LT.OR P2, PT, R33, 0x2, !P1 ;  /* 0x000000022100780c */ /* 0x000fe40004f41670 */
[----:B------:R-:W-:-:S05]  /*3980*/  F2FP.F16.E5M2.UNPACK_B R7, R7 ;  /* 0x00000007ff07723e */ /* 0x000fca00020004ff */
[----:B------:R-:W-:Y:S01]  /*3990*/  HADD2.F32 R36, -RZ, R7.H0_H0 ;  /* 0x20000007ff247230 */ /* 0x000fe20000004100 */
[----:B------:R-:W-:-:S04]  /*39a0*/  PRMT R7, RZ, 0x7610, R7 ;  /* 0x00007610ff077816 */ /* 0x000fc80000000007 */
[----:B------:R-:W-:-:S04]  /*39b0*/  FMUL R36, R36, R9 ;  /* 0x0000000924247220 */ /* 0x000fc80000400000 */
[----:B------:R-:W-:-:S05]  /*39c0*/  FFMA R36, R145, R8, R36 ;  /* 0x0000000891247223 */ /* 0x000fca0000000024 */
[----:B------:R-:W-:-:S05]  /*39d0*/  F2FP.SATFINITE.E5M2.F32.PACK_AB_MERGE_C R37, RZ, R36, RZ ;  /* 0x00000024ff25723e */ /* 0x000fca00048060ff */
[----:B------:R4:W-:Y:S01]  /*39e0*/  @!P5 STG.E.U8 desc[UR20][R14.64], R37 ;  /* 0x000000250e00d986 */ /* 0x0009e2000c101114 */
[----:B------:R-:W-:Y:S05]  /*39f0*/  @P2 BRA `(.L_x_46) ;  /* 0x0000000000042947 */ /* 0x000fea0003800000 */
[----:B------:R0:W5:Y:S02]  /*3a00*/  LDG.E.U8 R7, desc[UR20][R30.64+0x1] ;  /* 0x000001141e077981 */ /* 0x000164000c1e1100 */
.L_x_46:
[----:B------:R-:W-:Y:S05]  /*3a10*/  BSYNC B1 ;  /* 0x0000000000017941 */ /* 0x000fea0003800000 */
.L_x_45:
[----:B-----5:R-:W-:Y:S01]  /*3a20*/  LOP3.LUT R7, R7, 0xff, RZ, 0xc0, !PT ;  /* 0x000000ff07077812 */ /* 0x020fe200078ec0ff */
[----:B------:R-:W-:Y:S01]  /*3a30*/  BSSY B1, `(.L_x_47) ;  /* 0x000000b000017945 */ /* 0x000fe20003800000 */
[----:B------:R-:W-:Y:S02]  /*3a40*/  ISETP.LT.OR P4, PT, R33, 0x9, !P0 ;  /* 0x000000092100780c */ /* 0x000fe40004781670 */
[----:B------:R-:W-:-:S05]  /*3a50*/  F2FP.F16.E5M2.UNPACK_B R7, R7 ;  /* 0x00000007ff07723e */ /* 0x000fca00020004ff */
[----:B------:R-:W-:-:S05]  /*3a60*/  HADD2.F32 R36, -RZ, R7.H0_H0 ;  /* 0x20000007ff247230 */ /* 0x000fca0000004100 */
[----:B------:R-:W-:-:S04]  /*3a70*/  FMUL R7, R36, R9 ;  /* 0x0000000924077220 */ /* 0x000fc80000400000 */
[----:B------:R-:W-:-:S05]  /*3a80*/  FFMA R7, R140, R8, R7 ;  /* 0x000000088c077223 */ /* 0x000fca0000000007 */
[----:B----4-:R-:W-:Y:S02]  /*3a90*/  F2FP.SATFINITE.E5M2.F32.PACK_AB_MERGE_C R37, RZ, R7, RZ ;  /* 0x00000007ff25723e */ /* 0x010fe400048060ff */
[----:B------:R-:W-:-:S03]  /*3aa0*/  PRMT R7, RZ, 0x7610, R7 ;  /* 0x00007610ff077816 */ /* 0x000fc60000000007 */
[----:B------:R4:W-:Y:S01]  /*3ab0*/  @!P2 STG.E.U8 desc[UR20][R14.64+0x1], R37 ;  /* 0x000001250e00a986 */ /* 0x0009e2000c101114 */
[----:B------:R-:W-:Y:S05]  /*3ac0*/  @P4 BRA `(.L_x_48) ;  /* 0x0000000000044947 */ /* 0x000fea0003800000 */
[----:B------:R0:W5:Y:S02]  /*3ad0*/  LDG.E.U8 R7, desc[UR20][R28.64+0x8] ;  /* 0x000008141c077981 */ /* 0x000164000c1e1100 */
.L_x_48:
[----:B------:R-:W-:Y:S05]  /*3ae0*/  BSYNC B1 ;  /* 0x0000000000017941 */ /* 0x000fea0003800000 */
.L_x_47:
        /* <DEDUP_REMOVED lines=8> */
[----:B----4-:R-:W-:-:S05]  /*3b70*/  F2FP.SATFINITE.E5M2.F32.PACK_AB_MERGE_C R37, RZ, R36, RZ ;  /* 0x00000024ff25723e */ /* 0x010fca00048060ff */
[----:B------:R4:W-:Y:S01]  /*3b80*/  @!P4 STG.E.U8 desc[UR20][R16.64+0x8], R37 ;  /* 0x000008251000c986 */ /* 0x0009e2000c101114 */
[----:B------:R-:W-:Y:S05]  /*3b90*/  @P2 BRA `(.L_x_50) ;  /* 0x0000000000042947 */ /* 0x000fea0003800000 */
[----:B------:R0:W5:Y:S02]  /*3ba0*/  LDG.E.U8 R7, desc[UR20][R28.64+0x9] ;  /* 0x000009141c077981 */ /* 0x000164000c1e1100 */
.L_x_50:
[----:B------:R-:W-:Y:S05]  /*3bb0*/  BSYNC B1 ;  /* 0x0000000000017941 */ /* 0x000fea0003800000 */
.L_x_49:
        /* <DEDUP_REMOVED lines=12> */
.L_x_52:
[----:B------:R-:W-:Y:S05]  /*3c80*/  BSYNC B1 ;  /* 0x0000000000017941 */ /* 0x000fea0003800000 */
.L_x_51:
        /* <DEDUP_REMOVED lines=12> */
.L_x_54:
[----:B------:R-:W-:Y:S05]  /*3d50*/  BSYNC B1 ;  /* 0x0000000000017941 */ /* 0x000fea0003800000 */
.L_x_53:
        /* <DEDUP_REMOVED lines=12> */
.L_x_56:
[----:B------:R-:W-:Y:S05]  /*3e20*/  BSYNC B1 ;  /* 0x0000000000017941 */ /* 0x000fea0003800000 */
.L_x_55:
        /* <DEDUP_REMOVED lines=12> */
.L_x_58:
[----:B------:R-:W-:Y:S05]  /*3ef0*/  BSYNC B1 ;  /* 0x0000000000017941 */ /* 0x000fea0003800000 */
.L_x_57:
        /* <DEDUP_REMOVED lines=12> */
.L_x_60:
[----:B------:R-:W-:Y:S05]  /*3fc0*/  BSYNC B1 ;  /* 0x0000000000017941 */ /* 0x000fea0003800000 */
.L_x_59:
        /* <DEDUP_REMOVED lines=12> */
.L_x_62:
[----:B------:R-:W-:Y:S05]  /*4090*/  BSYNC B1 ;  /* 0x0000000000017941 */ /* 0x000fea0003800000 */
.L_x_61:
        /* <DEDUP_REMOVED lines=12> */
.L_x_64:
[----:B------:R-:W-:Y:S05]  /*4160*/  BSYNC B1 ;  /* 0x0000000000017941 */ /* 0x000fea0003800000 */
.L_x_63:
        /* <DEDUP_REMOVED lines=12> */
.L_x_66:
[----:B------:R-:W-:Y:S05]  /*4230*/  BSYNC B1 ;  /* 0x0000000000017941 */ /* 0x000fea0003800000 */
.L_x_65:
        /* <DEDUP_REMOVED lines=12> */
.L_x_68:
[----:B------:R-:W-:Y:S05]  /*4300*/  BSYNC B1 ;  /* 0x0000000000017941 */ /* 0x000fea0003800000 */
.L_x_67:
        /* <DEDUP_REMOVED lines=12> */
.L_x_70:
[----:B------:R-:W-:Y:S05]  /*43d0*/  BSYNC B1 ;  /* 0x0000000000017941 */ /* 0x000fea0003800000 */
.L_x_69:
        /* <DEDUP_REMOVED lines=12> */
.L_x_72:
[----:B------:R-:W-:Y:S05]  /*44a0*/  BSYNC B1 ;  /* 0x0000000000017941 */ /* 0x000fea0003800000 */
.L_x_71:
        /* <DEDUP_REMOVED lines=12> */
.L_x_74:
[----:B------:R-:W-:Y:S05]  /*4570*/  BSYNC B1 ;  /* 0x0000000000017941 */ /* 0x000fea0003800000 */
.L_x_73:
        /* <DEDUP_REMOVED lines=12> */
.L_x_76:
[----:B------:R-:W-:Y:S05]  /*4640*/  BSYNC B1 ;  /* 0x0000000000017941 */ /* 0x000fea0003800000 */
.L_x_75:
        /* <DEDUP_REMOVED lines=12> */
.L_x_78:
[----:B------:R-:W-:Y:S05]  /*4710*/  BSYNC B1 ;  /* 0x0000000000017941 */ /* 0x000fea0003800000 */
.L_x_77:
        /* <DEDUP_REMOVED lines=12> */
.L_x_80:
[----:B------:R-:W-:Y:S05]  /*47e0*/  BSYNC B1 ;  /* 0x0000000000017941 */ /* 0x000fea0003800000 */
.L_x_79:
        /* <DEDUP_REMOVED lines=12> */
.L_x_82:
[----:B------:R-:W-:Y:S05]  /*48b0*/  BSYNC B1 ;  /* 0x0000000000017941 */ /* 0x000fea0003800000 */
.L_x_81:
        /* <DEDUP_REMOVED lines=12> */
.L_x_84:
[----:B------:R-:W-:Y:S05]  /*4980*/  BSYNC B1 ;  /* 0x0000000000017941 */ /* 0x000fea0003800000 */
.L_x_83:
        /* <DEDUP_REMOVED lines=12> */
.L_x_86:
[----:B------:R-:W-:Y:S05]  /*4a50*/  BSYNC B1 ;  /* 0x0000000000017941 */ /* 0x000fea0003800000 */
.L_x_85:
        /* <DEDUP_REMOVED lines=12> */
.L_x_88:
[----:B------:R-:W-:Y:S05]  /*4b20*/  BSYNC B1 ;  /* 0x0000000000017941 */ /* 0x000fea0003800000 */
.L_x_87:
        /* <DEDUP_REMOVED lines=12> */
.L_x_90:
[----:B------:R-:W-:Y:S05]  /*4bf0*/  BSYNC B1 ;  /* 0x0000000000017941 */ /* 0x000fea0003800000 */
.L_x_89:
        /* <DEDUP_REMOVED lines=12> */
.L_x_92:
[----:B------:R-:W-:Y:S05]  /*4cc0*/  BSYNC B1 ;  /* 0x0000000000017941 */ /* 0x000fea0003800000 */
.L_x_91:
        /* <DEDUP_REMOVED lines=12> */
.L_x_94:
[----:B------:R-:W-:Y:S05]  /*4d90*/  BSYNC B1 ;  /* 0x0000000000017941 */ /* 0x000fea0003800000 */
.L_x_93:
        /* <DEDUP_REMOVED lines=12> */
.L_x_96:
[----:B------:R-:W-:Y:S05]  /*4e60*/  BSYNC B1 ;  /* 0x0000000000017941 */ /* 0x000fea0003800000 */
.L_x_95:
        /* <DEDUP_REMOVED lines=12> */
.L_x_98:
[----:B------:R-:W-:Y:S05]  /*4f30*/  BSYNC B1 ;  /* 0x0000000000017941 */ /* 0x000fea0003800000 */
.L_x_97:
[----:B-----5:R-:W-:Y:S01]  /*4f40*/  LOP3.LUT R7, R7, 0xff, RZ, 0xc0, !PT ;  /* 0x000000ff07077812 */ /* 0x020fe200078ec0ff */
[----:B------:R-:W-:Y:S01]  /*4f50*/  BSSY B1, `(.L_x_99) ;  /* 0x000000b000017945 */ /* 0x000fe20003800000 */
[----:B------:R-:W-:Y:S02]  /*4f60*/  ISETP.LT.OR P2, PT, R33, 0x39, !P1 ;  /* 0x000000392100780c */ /* 0x000fe40004f41670 */
[----:B------:R-:W-:-:S05]  /*4f70*/  F2FP.F16.E5M2.UNPACK_B R7, R7 ;  /* 0x00000007ff07723e */ /* 0x000fca00020004ff */
[----:B0-2---:R-:W-:-:S05]  /*4f80*/  HADD2.F32 R28, -RZ, R7.H0_H0 ;  /* 0x20000007ff1c7230 */ /* 0x005fca0000004100 */
[----:B------:R-:W-:-:S04]  /*4f90*/  FMUL R7, R28, R9 ;  /* 0x000000091c077220 */ /* 0x000fc80000400000 */
[----:B------:R-:W-:-:S05]  /*4fa0*/  FFMA R7, R114, R8, R7 ;  /* 0x0000000872077223 */ /* 0x000fca0000000007 */
[----:B------:R-:W-:Y:S02]  /*4fb0*/  F2FP.SATFINITE.E5M2.F32.PACK_AB_MERGE_C R29, RZ, R7, RZ ;  /* 0x00000007ff1d723e */ /* 0x000fe400048060ff */
[----:B------:R-:W-:-:S03]  /*4fc0*/  PRMT R7, RZ, 0x7610, R7 ;  /* 0x00007610ff077816 */ /* 0x000fc60000000007 */
[----:B------:R0:W-:Y:S01]  /*4fd0*/  @!P0 STG.E.U8 desc[UR20][R16.64+0x39], R29 ;  /* 0x0000391d10008986 */ /* 0x0001e2000c101114 */
[----:B------:R-:W-:Y:S05]  /*4fe0*/  @P2 BRA `(.L_x_100) ;  /* 0x0000000000042947 */ /* 0x000fea0003800000 */
[----:B------:R2:W5:Y:S02]  /*4ff0*/  LDG.E.U8 R7, desc[UR20][R30.64+0x38] ;  /* 0x000038141e077981 */ /* 0x000564000c1e1100 */
.L_x_100:
[----:B------:R-:W-:Y:S05]  /*5000*/  BSYNC B1 ;  /* 0x0000000000017941 */ /* 0x000fea0003800000 */
.L_x_99:
[----:B-----5:R-:W-:Y:S01]  /*5010*/  LOP3.LUT R7, R7, 0xff, RZ, 0xc0, !PT ;  /* 0x000000ff07077812 */ /* 0x020fe200078ec0ff */
[----:B------:R-:W-:Y:S01]  /*5020*/  BSSY B1, `(.L_x_101) ;  /* 0x000000b000017945 */ /* 0x000fe20003800000 */
[----:B------:R-:W-:Y:S02]  /*5030*/  ISETP.LT.OR P1, PT, R33, 0x3a, !P1 ;  /* 0x0000003a2100780c */ /* 0x000fe40004f21670 */
[----:B------:R-:W-:-:S05]  /*5040*/  F2FP.F16.E5M2.UNPACK_B R7, R7 ;  /* 0x00000007ff07723e */ /* 0x000fca00020004ff */
[----:B01--4-:R-:W-:Y:S01]  /*5050*/  HADD2.F32 R16, -RZ, R7.H0_H0 ;  /* 0x20000007ff107230 */ /* 0x013fe20000004100 */
[----:B------:R-:W-:-:S04]  /*5060*/  PRMT R7, RZ, 0x7610, R7 ;  /* 0x00007610ff077816 */ /* 0x000fc80000000007 */
[----:B------:R-:W-:-:S04]  /*5070*/  FMUL R16, R16, R9 ;  /* 0x0000000910107220 */ /* 0x000fc80000400000 */
[----:B------:R-:W-:-:S05]  /*5080*/  FFMA R16, R117, R8, R16 ;  /* 0x0000000875107223 */ /* 0x000fca0000000010 */
[----:B------:R-:W-:-:S05]  /*5090*/  F2FP.SATFINITE.E5M2.F32.PACK_AB_MERGE_C R17, RZ, R16, RZ ;  /* 0x00000010ff11723e */ /* 0x000fca00048060ff */
[----:B------:R0:W-:Y:S01]  /*50a0*/  @!P2 STG.E.U8 desc[UR20][R14.64+0x38], R17 ;  /* 0x000038110e00a986 */ /* 0x0001e2000c101114 */
[----:B------:R-:W-:Y:S05]  /*50b0*/  @P1 BRA `(.L_x_102) ;  /* 0x0000000000041947 */ /* 0x000fea0003800000 */
[----:B------:R1:W5:Y:S02]  /*50c0*/  LDG.E.U8 R7, desc[UR20][R30.64+0x39] ;  /* 0x000039141e077981 */ /* 0x000364000c1e1100 */
.L_x_102:
[----:B------:R-:W-:Y:S05]  /*50d0*/  BSYNC B1 ;  /* 0x0000000000017941 */ /* 0x000fea0003800000 */
.L_x_101:
[----:B-----5:R-:W-:Y:S01]  /*50e0*/  LOP3.LUT R7, R7, 0xff, RZ, 0xc0, !PT ;  /* 0x000000ff07077812 */ /* 0x020fe200078ec0ff */
[----:B------:R-:W-:Y:S01]  /*50f0*/  BSSY B1, `(.L_x_103) ;  /* 0x0000013000017945 */ /* 0x000fe20003800000 */
[----:B------:R-:W-:Y:S02]  /*5100*/  IADD3 R29, P0, R35, 0x80, RZ ;  /* 0x00000080231d7810 */ /* 0x000fe40007f1e0ff */
[----:B------:R-:W-:-:S03]  /*5110*/  F2FP.F16.E5M2.UNPACK_B R7, R7 ;  /* 0x00000007ff07723e */ /* 0x000fc600020004ff */
[----:B0-----:R-:W-:Y:S01]  /*5120*/  IMAD.X R17, RZ, RZ, R25, P0 ;  /* 0x000000ffff117224 */ /* 0x001fe200000e0619 */
        /* <DEDUP_REMOVED lines=9> */
[----:B-123--:R-:W-:Y:S02]  /*51c0*/  F2FP.SATFINITE.E5M2.F32.PACK_AB_MERGE_C R31, RZ, R7, RZ ;  /* 0x00000007ff1f723e */ /* 0x00efe400048060ff */
[----:B------:R-:W-:Y:S02]  /*51d0*/  IADD3.X R17, R17, UR11, R29, P2, !PT ;  /* 0x0000000b11117c10 */ /* 0x000fe400097fe41d */
[----:B------:R-:W-:Y:S01]  /*51e0*/  PRMT R7, RZ, 0x7610, R7 ;  /* 0x00007610ff077816 */ /* 0x000fe20000000007 */
[----:B------:R0:W-:Y:S01]  /*51f0*/  @!P1 STG.E.U8 desc[UR20][R14.64+0x39], R31 ;  /* 0x0000391f0e009986 */ /* 0x0001e2000c101114 */
[----:B------:R-:W-:Y:S05]  /*5200*/  @P4 BRA `(.L_x_104) ;  /* 0x0000000000044947 */ /* 0x000fea0003800000 */
[----:B------:R1:W5:Y:S02]  /*5210*/  LDG.E.U8 R7, desc[UR20][R16.64] ;  /* 0x0000001410077981 */ /* 0x000364000c1e1100 */
.L_x_104:
[----:B------:R-:W-:Y:S05]  /*5220*/  BSYNC B1 ;  /* 0x0000000000017941 */ /* 0x000fea0003800000 */
.L_x_103:
[----:B-----5:R-:W-:Y:S01]  /*5230*/  LOP3.LUT R7, R7, 0xff, RZ, 0xc0, !PT ;  /* 0x000000ff07077812 */ /* 0x020fe200078ec0ff */
[----:B------:R-:W-:Y:S01]  /*5240*/  BSSY B1, `(.L_x_105) ;  /* 0x000000b000017945 */ /* 0x000fe20003800000 */
[----:B------:R-:W-:Y:S02]  /*5250*/  ISETP.LT.OR P2, PT, R33, 0x2, !P0 ;  /* 0x000000022100780c */ /* 0x000fe40004741670 */
[----:B------:R-:W-:-:S05]  /*5260*/  F2FP.F16.E5M2.UNPACK_B R7, R7 ;  /* 0x00000007ff07723e */ /* 0x000fca00020004ff */
[----:B0-----:R-:W-:Y:S01]  /*5270*/  HADD2.F32 R14, -RZ, R7.H0_H0 ;  /* 0x20000007ff0e7230 */ /* 0x001fe20000004100 */
[----:B------:R-:W-:-:S04]  /*5280*/  PRMT R7, RZ, 0x7610, R7 ;  /* 0x00007610ff077816 */ /* 0x000fc80000000007 */
[----:B------:R-:W-:-:S04]  /*5290*/  FMUL R14, R14, R9 ;  /* 0x000000090e0e7220 */ /* 0x000fc80000400000 */
[----:B------:R-:W-:-:S05]  /*52a0*/  FFMA R14, R115, R8, R14 ;  /* 0x00000008730e7223 */ /* 0x000fca000000000e */
[----:B------:R-:W-:-:S05]  /*52b0*/  F2FP.SATFINITE.E5M2.F32.PACK_AB_MERGE_C R15, RZ, R14, RZ ;  /* 0x0000000eff0f723e */ /* 0x000fca00048060ff */
[----:B------:R0:W-:Y:S01]  /*52c0*/  @!P4 STG.E.U8 desc[UR20][R12.64], R15 ;  /* 0x0000000f0c00c986 */ /* 0x0001e2000c101114 */
[----:B------:R-:W-:Y:S05]  /*52d0*/  @P2 BRA `(.L_x_106) ;  /* 0x0000000000042947 */ /* 0x000fea0003800000 */
[----:B------:R2:W5:Y:S02]  /*52e0*/  LDG.E.U8 R7, desc[UR20][R16.64+0x1] ;  /* 0x0000011410077981 */ /* 0x000564000c1e1100 */
.L_x_106:
[----:B------:R-:W-:Y:S05]  /*52f0*/  BSYNC B1 ;  /* 0x0000000000017941 */ /* 0x000fea0003800000 */
.L_x_105:
[----:B-----5:R-:W-:Y:S01]  /*5300*/  LOP3.LUT R7, R7, 0xff, RZ, 0xc0, !PT ;  /* 0x000000ff07077812 */ /* 0x020fe200078ec0ff */
[----:B------:R-:W-:Y:S01]  /*5310*/  BSSY B1, `(.L_x_107) ;  /* 0x0000013000017945 */ /* 0x000fe20003800000 */
[----:B------:R-:W-:Y:S02]  /*5320*/  IADD3 R35, P1, R35, 0x88, RZ ;  /* 0x0000008823237810 */ /* 0x000fe40007f3e0ff */
[----:B------:R-:W-:-:S03]  /*5330*/  F2FP.F16.E5M2.UNPACK_B R7, R7 ;  /* 0x00000007ff07723e */ /* 0x000fc600020004ff */
[----:B------:R-:W-:Y:S01]  /*5340*/  IMAD.X R24, RZ, RZ, R25, P1 ;  /* 0x000000ffff187224 */ /* 0x000fe200008e0619 */
[----:B------:R-:W-:Y:S01]  /*5350*/  ISETP.GE.AND P1, PT, R34, 0x89, PT ;  /* 0x000000892200780c */ /* 0x000fe20003f26270 */
[----:B------:R-:W-:Y:S02]  /*5360*/  HADD2.F32 R14, -RZ, R7.H0_H0 ;  /* 0x20000007ff0e7230 */ /* 0x000fe40000004100 */
[----:B------:R-:W-:Y:S01]  /*5370*/  IMAD R24, R24, UR6, RZ ;  /* 0x0000000618187c24 */ /* 0x000fe2000f8e02ff */
[----:B------:R-:W-:Y:S01]  /*5380*/  ISETP.LT.OR P5, PT, R33, 0x1, !P1 ;  /* 0x000000012100780c */ /* 0x000fe20004fa1670 */
[----:B------:R-:W-:-:S04]  /*5390*/  IMAD.WIDE.U32 R26, R35, UR6, R26 ;  /* 0x00000006231a7c25 */ /* 0x000fc8000f8e001a */
[----:B------:R-:W-:Y:S01]  /*53a0*/  FMUL R7, R14, R9 ;  /* 0x000000090e077220 */ /* 0x000fe20000400000 */
[----:B------:R-:W-:-:S03]  /*53b0*/  IMAD R35, R35, UR7, R24 ;  /* 0x0000000723237c24 */ /* 0x000fc6000f8e0218 */
[----:B------:R-:W-:Y:S01]  /*53c0*/  FFMA R7, R110, R8, R7 ;  /* 0x000000086e077223 */ /* 0x000fe20000000007 */
[----:B------:R-:W-:-:S04]  /*53d0*/  IADD3 R14, P4, R26, UR10, RZ ;  /* 0x0000000a1a0e7c10 */ /* 0x000fc8000ff9e0ff */
[----:B------:R-:W-:Y:S02]  /*53e0*/  F2FP.SATFINITE.E5M2.F32.PACK_AB_MERGE_C R25, RZ, R7, RZ ;  /* 0x00000007ff19723e */ /* 0x000fe400048060ff */
[----:B0-----:R-:W-:Y:S02]  /*53f0*/  IADD3.X R15, R27, UR11, R35, P4, !PT ;  /* 0x0000000b1b0f7c10 */ /* 0x001fe4000a7fe423 */
[----:B------:R-:W-:Y:S01]  /*5400*/  PRMT R7, RZ, 0x7610, R7 ;  /* 0x00007610ff077816 */ /* 0x000fe20000000007 */
[----:B------:R0:W-:Y:S01]  /*5410*/  @!P2 STG.E.U8 desc[UR20][R12.64+0x1], R25 ;  /* 0x000001190c00a986 */ /* 0x0001e2000c101114 */
[----:B------:R-:W-:Y:S05]  /*5420*/  @P5 BRA `(.L_x_108) ;  /* 0x0000000000045947 */ /* 0x000fea0003800000 */
[----:B------:R3:W5:Y:S02]  /*5430*/  LDG.E.U8 R7, desc[UR20][R14.64] ;  /* 0x000000140e077981 */ /* 0x000764000c1e1100 */
.L_x_108:
[----:B------:R-:W-:Y:S05]  /*5440*/  BSYNC B1 ;  /* 0x0000000000017941 */ /* 0x000fea0003800000 */
.L_x_107:
        /* <DEDUP_REMOVED lines=8> */
[----:B0-----:R-:W-:-:S05]  /*54d0*/  F2FP.SATFINITE.E5M2.F32.PACK_AB_MERGE_C R25, RZ, R24, RZ ;  /* 0x00000018ff19723e */ /* 0x001fca00048060ff */
[----:B------:R0:W-:Y:S01]  /*54e0*/  @!P5 STG.E.U8 desc[UR20][R10.64], R25 ;  /* 0x000000190a00d986 */ /* 0x0001e2000c101114 */
[----:B------:R-:W-:Y:S05]  /*54f0*/  @P2 BRA `(.L_x_110) ;  /* 0x0000000000042947 */ /* 0x000fea0003800000 */
[----:B------:R4:W5:Y:S02]  /*5500*/  LDG.E.U8 R7, desc[UR20][R14.64+0x1] ;  /* 0x000001140e077981 */ /* 0x000964000c1e1100 */
.L_x_110:
[----:B------:R-:W-:Y:S05]  /*5510*/  BSYNC B1 ;  /* 0x0000000000017941 */ /* 0x000fea0003800000 */
.L_x_109:
[----:B-----5:R-:W-:Y:S01]  /*5520*/  LOP3.LUT R7, R7, 0xff, RZ, 0xc0, !PT ;  /* 0x000000ff07077812 */ /* 0x020fe200078ec0ff */
[----:B------:R-:W-:Y:S01]  /*5530*/  BSSY B1, `(.L_x_111) ;  /* 0x000000b000017945 */ /* 0x000fe20003800000 */
[----:B------:R-:W-:Y:S02]  /*5540*/  ISETP.LT.OR P4, PT, R33, 0x9, !P0 ;  /* 0x000000092100780c */ /* 0x000fe40004781670 */
[----:B------:R-:W-:-:S05]  /*5550*/  F2FP.F16.E5M2.UNPACK_B R7, R7 ;  /* 0x00000007ff07723e */ /* 0x000fca00020004ff */
[----:B------:R-:W-:-:S05]  /*5560*/  HADD2.F32 R24, -RZ, R7.H0_H0 ;  /* 0x20000007ff187230 */ /* 0x000fca0000004100 */
[----:B------:R-:W-:-:S04]  /*5570*/  FMUL R7, R24, R9 ;  /* 0x0000000918077220 */ /* 0x000fc80000400000 */
[----:B------:R-:W-:-:S05]  /*5580*/  FFMA R7, R108, R8, R7 ;  /* 0x000000086c077223 */ /* 0x000fca0000000007 */
[----:B0-----:R-:W-:Y:S02]  /*5590*/  F2FP.SATFINITE.E5M2.F32.PACK_AB_MERGE_C R25, RZ, R7, RZ ;  /* 0x00000007ff19723e */ /* 0x001fe400048060ff */
[----:B------:R-:W-:-:S03]  /*55a0*/  PRMT R7, RZ, 0x7610, R7 ;  /* 0x00007610ff077816 */ /* 0x000fc60000000007 */
[----:B------:R0:W-:Y:S01]  /*55b0*/  @!P2 STG.E.U8 desc[UR20][R10.64+0x1], R25 ;  /* 0x000001190a00a986 */ /* 0x0001e2000c101114 */
[----:B------:R-:W-:Y:S05]  /*55c0*/  @P4 BRA `(.L_x_112) ;  /* 0x0000000000044947 */ /* 0x000fea0003800000 */
[----:B------:R0:W5:Y:S02]  /*55d0*/  LDG.E.U8 R7, desc[UR20][R16.64+0x8] ;  /* 0x0000081410077981 */ /* 0x000164000c1e1100 */
.L_x_112:
[----:B------:R-:W-:Y:S05]  /*55e0*/  BSYNC B1 ;  /* 0x0000000000017941 */ /* 0x000fea0003800000 */
.L_x_111:
        /* <DEDUP_REMOVED lines=12> */
.L_x_114:
[----:B------:R-:W-:Y:S05]  /*56b0*/  BSYNC B1 ;  /* 0x0000000000017941 */ /* 0x000fea0003800000 */
.L_x_113:
        /* <DEDUP_REMOVED lines=12> */
.L_x_116:
[----:B------:R-:W-:Y:S05]  /*5780*/  BSYNC B1 ;  /* 0x0000000000017941 */ /* 0x000fea0003800000 */
.L_x_115:
        /* <DEDUP_REMOVED lines=12> */
.L_x_118:
[----:B------:R-:W-:Y:S05]  /*5850*/  BSYNC B1 ;  /* 0x0000000000017941 */ /* 0x000fea0003800000 */
.L_x_117:
        /* <DEDUP_REMOVED lines=12> */
.L_x_120:
[----:B------:R-:W-:Y:S05]  /*5920*/  BSYNC B1 ;  /* 0x0000000000017941 */ /* 0x000fea0003800000 */
.L_x_119:
        /* <DEDUP_REMOVED lines=12> */
.L_x_122:
[----:B------:R-:W-:Y:S05]  /*59f0*/  BSYNC B1 ;  /* 0x0000000000017941 */ /* 0x000fea0003800000 */
.L_x_121:
        /* <DEDUP_REMOVED lines=12> */
.L_x_124:
[----:B------:R-:W-:Y:S05]  /*5ac0*/  BSYNC B1 ;  /* 0x0000000000017941 */ /* 0x000fea0003800000 */
.L_x_123:
        /* <DEDUP_REMOVED lines=12> */
.L_x_126:
[----:B------:R-:W-:Y:S05]  /*5b90*/  BSYNC B1 ;  /* 0x0000000000017941 */ /* 0x000fea0003800000 */
.L_x_125:
        /* <DEDUP_REMOVED lines=12> */
.L_x_128:
[----:B------:R-:W-:Y:S05]  /*5c60*/  BSYNC B1 ;  /* 0x0000000000017941 */ /* 0x000fea0003800000 */
.L_x_127:
        /* <DEDUP_REMOVED lines=12> */
.L_x_130:
[----:B------:R-:W-:Y:S05]  /*5d30*/  BSYNC B1 ;  /* 0x0000000000017941 */ /* 0x000fea0003800000 */
.L_x_129:
        /* <DEDUP_REMOVED lines=12> */
.L_x_132:
[----:B------:R-:W-:Y:S05]  /*5e00*/  BSYNC B1 ;  /* 0x0000000000017941 */ /* 0x000fea0003800000 */
.L_x_131:
        /* <DEDUP_REMOVED lines=12> */
.L_x_134:
[----:B------:R-:W-:Y:S05]  /*5ed0*/  BSYNC B1 ;  /* 0x0000000000017941 */ /* 0x000fea0003800000 */
.L_x_133:
        /* <DEDUP_REMOVED lines=12> */
.L_x_136:
[----:B------:R-:W-:Y:S05]  /*5fa0*/  BSYNC B1 ;  /* 0x0000000000017941 */ /* 0x000fea0003800000 */
.L_x_135:
        /* <DEDUP_REMOVED lines=12> */
.L_x_138:
[----:B------:R-:W-:Y:S05]  /*6070*/  BSYNC B1 ;  /* 0x0000000000017941 */ /* 0x000fea0003800000 */
.L_x_137:
        /* <DEDUP_REMOVED lines=12> */
.L_x_140:
[----:B------:R-:W-:Y:S05]  /*6140*/  BSYNC B1 ;  /* 0x0000000000017941 */ /* 0x000fea0003800000 */
.L_x_139:
        /* <DEDUP_REMOVED lines=12> */
.L_x_142:
[----:B------:R-:W-:Y:S05]  /*6210*/  BSYNC B1 ;  /* 0x0000000000017941 */ /* 0x000fea0003800000 */
.L_x_141:
        /* <DEDUP_REMOVED lines=12> */
.L_x_144:
[----:B------:R-:W-:Y:S05]  /*62e0*/  BSYNC B1 ;  /* 0x0000000000017941 */ /* 0x000fea0003800000 */
.L_x_143:
        /* <DEDUP_REMOVED lines=12> */
.L_x_146:
[----:B------:R-:W-:Y:S05]  /*63b0*/  BSYNC B1 ;  /* 0x0000000000017941 */ /* 0x000fea0003800000 */
.L_x_145:
        /* <DEDUP_REMOVED lines=12> */
.L_x_148:
[----:B------:R-:W-:Y:S05]  /*6480*/  BSYNC B1 ;  /* 0x0000000000017941 */ /* 0x000fea0003800000 */
.L_x_147:
        /* <DEDUP_REMOVED lines=12> */
.L_x_150:
[----:B------:R-:W-:Y:S05]  /*6550*/  BSYNC B1 ;  /* 0x0000000000017941 */ /* 0x000fea0003800000 */
.L_x_149:
        /* <DEDUP_REMOVED lines=12> */
.L_x_152:
[----:B------:R-:W-:Y:S05]  /*6620*/  BSYNC B1 ;  /* 0x0000000000017941 */ /* 0x000fea0003800000 */
.L_x_151:
        /* <DEDUP_REMOVED lines=12> */
.L_x_154:
[----:B------:R-:W-:Y:S05]  /*66f0*/  BSYNC B1 ;  /* 0x0000000000017941 */ /* 0x000fea0003800000 */
.L_x_153:
        /* <DEDUP_REMOVED lines=12> */
.L_x_156:
[----:B------:R-:W-:Y:S05]  /*67c0*/  BSYNC B1 ;  /* 0x0000000000017941 */ /* 0x000fea0003800000 */
.L_x_155:
        /* <DEDUP_REMOVED lines=12> */
.L_x_158:
[----:B------:R-:W-:Y:S05]  /*6890*/  BSYNC B1 ;  /* 0x0000000000017941 */ /* 0x000fea0003800000 */
.L_x_157:
        /* <DEDUP_REMOVED lines=12> */
.L_x_160:
[----:B------:R-:W-:Y:S05]  /*6960*/  BSYNC B1 ;  /* 0x0000000000017941 */ /* 0x000fea0003800000 */
.L_x_159:
        /* <DEDUP_REMOVED lines=12> */
.L_x_162:
[----:B------:R-:W-:Y:S05]  /*6a30*/  BSYNC B1 ;  /* 0x0000000000017941 */ /* 0x000fea0003800000 */
.L_x_161:
[----:B-----5:R-:W-:Y:S01]  /*6a40*/  LOP3.LUT R7, R7, 0xff, RZ, 0xc0, !PT ;  /* 0x000000ff07077812 */ /* 0x020fe200078ec0ff */
[----:B------:R-:W-:Y:S01]  /*6a50*/  BSSY B1, `(.L_x_163) ;  /* 0x000000b000017945 */ /* 0x000fe20003800000 */
[----:B------:R-:W-:Y:S02]  /*6a60*/  ISETP.LT.OR P2, PT, R33, 0x39, !P1 ;  /* 0x000000392100780c */ /* 0x000fe40004f41670 */
[----:B------:R-:W-:-:S05]  /*6a70*/  F2FP.F16.E5M2.UNPACK_B R7, R7 ;  /* 0x00000007ff07723e */ /* 0x000fca00020004ff */
[----:B012---:R-:W-:-:S05]  /*6a80*/  HADD2.F32 R16, -RZ, R7.H0_H0 ;  /* 0x20000007ff107230 */ /* 0x007fca0000004100 */
[----:B------:R-:W-:-:S04]  /*6a90*/  FMUL R7, R16, R9 ;  /* 0x0000000910077220 */ /* 0x000fc80000400000 */
[----:B------:R-:W-:-:S05]  /*6aa0*/  FFMA R7, R18, R8, R7 ;  /* 0x0000000812077223 */ /* 0x000fca0000000007 */
[----:B------:R-:W-:Y:S02]  /*6ab0*/  F2FP.SATFINITE.E5M2.F32.PACK_AB_MERGE_C R17, RZ, R7, RZ ;  /* 0x00000007ff11723e */ /* 0x000fe400048060ff */
[----:B------:R-:W-:-:S03]  /*6ac0*/  PRMT R7, RZ, 0x7610, R7 ;  /* 0x00007610ff077816 */ /* 0x000fc60000000007 */
[----:B------:R0:W-:Y:S01]  /*6ad0*/  @!P0 STG.E.U8 desc[UR20][R12.64+0x39], R17 ;  /* 0x000039110c008986 */ /* 0x0001e2000c101114 */
[----:B------:R-:W-:Y:S05]  /*6ae0*/  @P2 BRA `(.L_x_164) ;  /* 0x0000000000042947 */ /* 0x000fea0003800000 */
[----:B------:R1:W5:Y:S02]  /*6af0*/  LDG.E.U8 R7, desc[UR20][R14.64+0x38] ;  /* 0x000038140e077981 */ /* 0x000364000c1e1100 */
.L_x_164:
[----:B------:R-:W-:Y:S05]  /*6b00*/  BSYNC B1 ;  /* 0x0000000000017941 */ /* 0x000fea0003800000 */
.L_x_163:
        /* <DEDUP_REMOVED lines=12> */
.L_x_166:
[----:B------:R-:W-:Y:S05]  /*6bd0*/  BSYNC B1 ;  /* 0x0000000000017941 */ /* 0x000fea0003800000 */
.L_x_165:
[----:B------:R-:W-:Y:S05]  /*6be0*/  @P1 BRA `(.L_x_167) ;  /* 0x0000001000301947 */ /* 0x000fea0003800000 */
[----:B-----5:R-:W-:-:S04]  /*6bf0*/  LOP3.LUT R7, R7, 0xff, RZ, 0xc0, !PT ;  /* 0x000000ff07077812 */ /* 0x020fc800078ec0ff */
[----:B------:R-:W-:-:S05]  /*6c00*/  F2FP.F16.E5M2.UNPACK_B R7, R7 ;  /* 0x00000007ff07723e */ /* 0x000fca00020004ff */
[----:B------:R-:W-:-:S05]  /*6c10*/  HADD2.F32 R12, -RZ, R7.H0_H0 ;  /* 0x20000007ff0c7230 */ /* 0x000fca0000004100 */
[----:B------:R-:W-:-:S04]  /*6c20*/  FMUL R7, R12, R9 ;  /* 0x000000090c077220 */ /* 0x000fc80000400000 */
[----:B------:R-:W-:-:S05]  /*6c30*/  FFMA R7, R20, R8, R7 ;  /* 0x0000000814077223 */ /* 0x000fca0000000007 */
[----:B------:R-:W-:-:S05]  /*6c40*/  F2FP.SATFINITE.E5M2.F32.PACK_AB_MERGE_C R7, RZ, R7, RZ ;  /* 0x00000007ff07723e */ /* 0x000fca00048060ff */
[----:B------:R0:W-:Y:S01]  /*6c50*/  STG.E.U8 desc[UR20][R10.64+0x39], R7 ;  /* 0x000039070a007986 */ /* 0x0001e2000c101114 */
[----:B------:R-:W-:Y:S05]  /*6c60*/  BRA `(.L_x_167) ;  /* 0x0000001000107947 */ /* 0x000fea0003800000 */
.L_x_38:
[C---:B------:R-:W-:Y:S01]  /*6c70*/  ISETP.GE.AND P0, PT, R34.reuse, 0x1, PT ;  /* 0x000000012200780c */ /* 0x040fe20003f06270 */
[-C--:B--2---:R-:W-:Y:S01]  /*6c80*/  FMUL R147, R147, R8.reuse ;  /* 0x0000000893937220 */ /* 0x084fe20000400000 */
[----:B------:R-:W-:Y:S01]  /*6c90*/  ISETP.GE.AND P2, PT, R34, 0x9, PT ;  /* 0x000000092200780c */ /* 0x000fe20003f46270 */
[-C--:B------:R-:W-:Y:S01]  /*6ca0*/  FMUL R142, R142, R8.reuse ;  /* 0x000000088e8e7220 */ /* 0x080fe20000400000 */
[----:B------:R-:W-:Y:S01]  /*6cb0*/  ISETP.LT.OR P1, PT, R33, 0x1, !P0 ;  /* 0x000000012100780c */ /* 0x000fe20004721670 */
[-C--:B------:R-:W-:Y:S01]  /*6cc0*/  FMUL R145, R145, R8.reuse ;  /* 0x0000000891917220 */ /* 0x080fe20000400000 */
[----:B------:R-:W-:Y:S01]  /*6cd0*/  F2FP.SATFINITE.E5M2.F32.PACK_AB_MERGE_C R147, RZ, R147, RZ ;  /* 0x00000093ff93723e */ /* 0x000fe200048060ff */
[-C--:B------:R-:W-:Y:S01]  /*6ce0*/  FMUL R140, R140, R8.reuse ;  /* 0x000000088c8c7220 */ /* 0x080fe20000400000 */
[----:B------:R-:W-:Y:S01]  /*6cf0*/  ISETP.LT.OR P4, PT, R33, 0x2, !P0 ;  /* 0x000000022100780c */ /* 0x000fe20004781670 */
[-C--:B------:R-:W-:Y:S01]  /*6d00*/  FMUL R143, R143, R8.reuse ;  /* 0x000000088f8f7220 */ /* 0x080fe20000400000 */
[C---:B------:R-:W-:Y:S01]  /*6d10*/  ISETP.LT.OR P5, PT, R33.reuse, 0x1, !P2 ;  /* 0x000000012100780c */ /* 0x040fe200057a1670 */
[-C--:B------:R-:W-:Y:S01]  /*6d20*/  FMUL R138, R138, R8.reuse ;  /* 0x000000088a8a7220 */ /* 0x080fe20000400000 */
[----:B------:R-:W-:Y:S01]  /*6d30*/  ISETP.LT.OR P6, PT, R33, 0x2, !P2 ;  /* 0x000000022100780c */ /* 0x000fe200057c1670 */
[----:B------:R-:W-:Y:S01]  /*6d40*/  FMUL R141, R141, R8 ;  /* 0x000000088d8d7220 */ /* 0x000fe20000400000 */
[----:B------:R-:W-:Y:S01]  /*6d50*/  F2FP.SATFINITE.E5M2.F32.PACK_AB_MERGE_C R7, RZ, R142, RZ ;  /* 0x0000008eff07723e */ /* 0x000fe200048060ff */
[-C--:B------:R-:W-:Y:S01]  /*6d60*/  FMUL R136, R136, R8.reuse ;  /* 0x0000000888887220 */ /* 0x080fe20000400000 */
[----:B------:R-:W-:Y:S01]  /*6d70*/  F2FP.SATFINITE.E5M2.F32.PACK_AB_MERGE_C R145, RZ, R145, RZ ;  /* 0x00000091ff91723e */ /* 0x000fe200048060ff */
[----:B------:R-:W-:Y:S01]  /*6d80*/  @!P1 STG.E.U8 desc[UR20][R16.64], R147 ;  /* 0x0000009310009986 */ /* 0x000fe2000c101114 */
[----:B------:R-:W-:Y:S01]  /*6d90*/  ISETP.LT.OR P1, PT, R33, 0x9, !P0 ;  /* 0x000000092100780c */ /* 0x000fe20004721670 */
[----:B------:R-:W-:Y:S01]  /*6da0*/  FMUL R139, R139, R8 ;  /* 0x000000088b8b7220 */ /* 0x000fe20000400000 */
[----:B------:R-:W-:Y:S01]  /*6db0*/  F2FP.SATFINITE.E5M2.F32.PACK_AB_MERGE_C R25, RZ, R140, RZ ;  /* 0x0000008cff19723e */ /* 0x000fe200048060ff */
[----:B------:R0:W-:Y:S01]  /*6dc0*/  @!P4 STG.E.U8 desc[UR20][R16.64+0x1], R7 ;  /* 0x000001071000c986 */ /* 0x0001e2000c101114 */
[----:B------:R-:W-:Y:S01]  /*6dd0*/  F2FP.SATFINITE.E5M2.F32.PACK_AB_MERGE_C R143, RZ, R143, RZ ;  /* 0x0000008fff8f723e */ /* 0x000fe200048060ff */
[-C--:B------:R-:W-:Y:S01]  /*6de0*/  FMUL R134, R134, R8.reuse ;  /* 0x0000000886867220 */ /* 0x080fe20000400000 */
[C---:B------:R-:W-:Y:S01]  /*6df0*/  ISETP.LT.OR P4, PT, R33.reuse, 0xa, !P0 ;  /* 0x0000000a2100780c */ /* 0x040fe20004781670 */
[----:B------:R-:W-:Y:S01]  /*6e00*/  @!P5 STG.E.U8 desc[UR20][R14.64], R145 ;  /* 0x000000910e00d986 */ /* 0x000fe2000c101114 */
[----:B------:R-:W-:Y:S01]  /*6e10*/  ISETP.LT.OR P5, PT, R33, 0x9, !P2 ;  /* 0x000000092100780c */ /* 0x000fe200057a1670 */
[-C--:B------:R-:W-:Y:S01]  /*6e20*/  FMUL R137, R137, R8.reuse ;  /* 0x0000000889897220 */ /* 0x080fe20000400000 */
[----:B------:R-:W-:Y:S01]  /*6e30*/  F2FP.SATFINITE.E5M2.F32.PACK_AB_MERGE_C R141, RZ, R141, RZ ;  /* 0x0000008dff8d723e */ /* 0x000fe200048060ff */
[----:B------:R1:W-:Y:S01]  /*6e40*/  @!P6 STG.E.U8 desc[UR20][R14.64+0x1], R25 ;  /* 0x000001190e00e986 */ /* 0x0003e2000c101114 */
[C---:B------:R-:W-:Y:S01]  /*6e50*/  ISETP.LT.OR P6, PT, R33.reuse, 0xa, !P2 ;  /* 0x0000000a2100780c */ /* 0x040fe200057c1670 */
[-C--:B------:R-:W-:Y:S01]  /*6e60*/  FMUL R132, R132, R8.reuse ;  /* 0x0000000884847220 */ /* 0x080fe20000400000 */
[----:B------:R-:W-:Y:S01]  /*6e70*/  F2FP.SATFINITE.E5M2.F32.PACK_AB_MERGE_C R139, RZ, R139, RZ ;  /* 0x0000008bff8b723e */ /* 0x000fe200048060ff */
[----:B------:R-:W-:Y:S01]  /*6e80*/  @!P1 STG.E.U8 desc[UR20][R16.64+0x8], R143 ;  /* 0x0000088f10009986 */ /* 0x000fe2000c101114 */
[----:B------:R-:W-:Y:S01]  /*6e90*/  ISETP.LT.OR P1, PT, R33, 0x11, !P0 ;  /* 0x000000112100780c */ /* 0x000fe20004721670 */
[----:B------:R-:W-:Y:S01]  /*6ea0*/  FMUL R135, R135, R8 ;  /* 0x0000000887877220 */ /* 0x000fe20000400000 */
[----:B0-----:R-:W-:Y:S01]  /*6eb0*/  F2FP.SATFINITE.E5M2.F32.PACK_AB_MERGE_C R7, RZ, R138, RZ ;  /* 0x0000008aff07723e */ /* 0x001fe200048060ff */
[-C--:B------:R-:W-:Y:S01]  /*6ec0*/  FMUL R130, R130, R8.reuse ;  /* 0x0000000882827220 */ /* 0x080fe20000400000 */
[----:B------:R-:W-:Y:S01]  /*6ed0*/  F2FP.SATFINITE.E5M2.F32.PACK_AB_MERGE_C R137, RZ, R137, RZ ;  /* 0x00000089ff89723e */ /* 0x000fe200048060ff */
[----:B------:R-:W-:Y:S01]  /*6ee0*/  FMUL R133, R133, R8 ;  /* 0x0000000885857220 */ /* 0x000fe20000400000 */
[----:B------:R-:W-:Y:S01]  /*6ef0*/  F2FP.SATFINITE.E5M2.F32.PACK_AB_MERGE_C R135, RZ, R135, RZ ;  /* 0x00000087ff87723e */ /* 0x000fe200048060ff */
[----:B------:R0:W-:Y:S01]  /*6f00*/  @!P4 STG.E.U8 desc[UR20][R16.64+0x9], R7 ;  /* 0x000009071000c986 */ /* 0x0001e2000c101114 */
[----:B-1----:R-:W-:Y:S01]  /*6f10*/  F2FP.SATFINITE.E5M2.F32.PACK_AB_MERGE_C R25, RZ, R136, RZ ;  /* 0x00000088ff19723e */ /* 0x002fe200048060ff */
        /* <DEDUP_REMOVED lines=15> */
[-C--:B------:R-:W-:Y:S01]  /*7010*/  FMUL R127, R127, R8.reuse ;  /* 0x000000087f7f7220 */ /* 0x080fe20000400000 */
[----:B------:R-:W-:Y:S01]  /*7020*/  FMUL R122, R122, R8 ;  /* 0x000000087a7a7220 */ /* 0x000fe20000400000 */
[----:B------:R-:W-:Y:S01]  /*7030*/  F2FP.SATFINITE.E5M2.F32.PACK_AB_MERGE_C R129, RZ, R129, RZ ;  /* 0x00000081ff81723e */ /* 0x000fe200048060ff */
[----:B------:R0:W-:Y:S01]  /*7040*/  @!P4 STG.E.U8 desc[UR20][R16.64+0x11], R7 ;  /* 0x000011071000c986 */ /* 0x0001e2000c101114 */
[----:B-1----:R-:W-:Y:S01]  /*7050*/  F2FP.SATFINITE.E5M2.F32.PACK_AB_MERGE_C R25, RZ, R132, RZ ;  /* 0x00000084ff19723e */ /* 0x002fe200048060ff */
[-C--:B------:R-:W-:Y:S01]  /*7060*/  FMUL R125, R125, R8.reuse ;  /* 0x000000087d7d7220 */ /* 0x080fe20000400000 */
[C---:B------:R-:W-:Y:S01]  /*7070*/  ISETP.LT.OR P4, PT, R33.reuse, 0x1a, !P0 ;  /* 0x0000001a2100780c */ /* 0x040fe20004781670 */
[----:B------:R-:W-:Y:S01]  /*7080*/  @!P5 STG.E.U8 desc[UR20][R14.64+0x10], R137 ;  /* 0x000010890e00d986 */ /* 0x000fe2000c101114 */
[C---:B------:R-:W-:Y:S01]  /*7090*/  ISETP.LT.OR P5, PT, R33.reuse, 0x19, !P2 ;  /* 0x000000192100780c */ /* 0x040fe200057a1670 */
[-C--:B------:R-:W-:Y:S01]  /*70a0*/  FMUL R120, R120, R8.reuse ;  /* 0x0000000878787220 */ /* 0x080fe20000400000 */
[----:B------:R-:W-:Y:S01]  /*70b0*/  F2FP.SATFINITE.E5M2.F32.PACK_AB_MERGE_C R127, RZ, R127, RZ ;  /* 0x0000007fff7f723e */ /* 0x000fe200048060ff */
[----:B------:R1:W-:Y:S01]  /*70c0*/  @!P6 STG.E.U8 desc[UR20][R14.64+0x11], R25 ;  /* 0x000011190e00e986 */ /* 0x0003e2000c101114 */
[----:B------:R-:W-:Y:S01]  /*70d0*/  ISETP.LT.OR P6, PT, R33, 0x1a, !P2 ;  /* 0x0000001a2100780c */ /* 0x000fe200057c1670 */
        /* <DEDUP_REMOVED lines=8> */
[-C--:B------:R-:W-:Y:S01]  /*7160*/  FMUL R116, R116, R8.reuse ;  /* 0x0000000874747220 */ /* 0x080fe20000400000 */
[----:B------:R-:W-:Y:S01]  /*7170*/  FMUL R114, R114, R8 ;  /* 0x0000000872727220 */ /* 0x000fe20000400000 */
[----:B-1----:R-:W-:Y:S01]  /*7180*/  F2FP.SATFINITE.E5M2.F32.PACK_AB_MERGE_C R25, RZ, R128, RZ ;  /* 0x00000080ff19723e */ /* 0x002fe200048060ff */
[----:B------:R0:W-:Y:S01]  /*7190*/  @!P4 STG.E.U8 desc[UR20][R16.64+0x19], R7 ;  /* 0x000019071000c986 */ /* 0x0001e2000c101114 */
[----:B------:R-:W-:Y:S01]  /*71a0*/  ISETP.LT.OR P4, PT, R33, 0x22, !P0 ;  /* 0x000000222100780c */ /* 0x000fe20004781670 */
[-C--:B------:R-:W-:Y:S01]  /*71b0*/  FMUL R119, R119, R8.reuse ;  /* 0x0000000877777220 */ /* 0x080fe20000400000 */
[----:B------:R-:W-:Y:S01]  /*71c0*/  F2FP.SATFINITE.E5M2.F32.PACK_AB_MERGE_C R121, RZ, R121, RZ ;  /* 0x00000079ff79723e */ /* 0x000fe200048060ff */
[----:B------:R-:W-:Y:S01]  /*71d0*/  @!P5 STG.E.U8 desc[UR20][R14.64+0x18], R133 ;  /* 0x000018850e00d986 */ /* 0x000fe2000c101114 */
[----:B------:R-:W-:Y:S01]  /*71e0*/  ISETP.LT.OR P5, PT, R33, 0x21, !P2 ;  /* 0x000000212100780c */ /* 0x000fe200057a1670 */
[----:B------:R-:W-:Y:S01]  /*71f0*/  FMUL R117, R117, R8 ;  /* 0x0000000875757220 */ /* 0x000fe20000400000 */
[----:B------:R-:W-:Y:S01]  /*7200*/  F2FP.SATFINITE.E5M2.F32.PACK_AB_MERGE_C R27, RZ, R114, RZ ;  /* 0x00000072ff1b723e */ /* 0x000fe200048060ff */
[----:B------:R1:W-:Y:S01]  /*7210*/  @!P6 STG.E.U8 desc[UR20][R14.64+0x19], R25 ;  /* 0x000019190e00e986 */ /* 0x0003e2000c101114 */
[----:B------:R-:W-:Y:S01]  /*7220*/  ISETP.LT.OR P6, PT, R33, 0x22, !P2 ;  /* 0x000000222100780c */ /* 0x000fe200057c1670 */
[-C--:B------:R-:W-:Y:S01]  /*7230*/  FMUL R112, R112, R8.reuse ;  /* 0x0000000870707220 */ /* 0x080fe20000400000 */
[-C--:B------:R-:W-:Y:S01]  /*7240*/  FMUL R115, R115, R8.reuse ;  /* 0x0000000873737220 */ /* 0x080fe20000400000 */
        /* <DEDUP_REMOVED lines=39> */
[-C--:B------:R-:W-:Y:S01]  /*74c0*/  FMUL R103, R103, R8.reuse ;  /* 0x0000000867677220 */ /* 0x080fe20000400000 */
[----:B------:R-:W-:Y:S01]  /*74d0*/  @!P1 STG.E.U8 desc[UR20][R16.64+0x30], R123 ;  /* 0x0000307b10009986 */ /* 0x000fe2000c101114 */
[----:B------:R-:W-:Y:S01]  /*74e0*/  ISETP.LT.OR P1, PT, R33, 0x39, !P0 ;  /* 0x000000392100780c */ /* 0x000fe20004721670 */
[-C--:B------:R-:W-:Y:S01]  /*74f0*/  FMUL R101, R101, R8.reuse ;  /* 0x0000000865657220 */ /* 0x080fe20000400000 */
[----:B------:R-:W-:Y:S01]  /*7500*/  ISETP.LT.OR P0, PT, R33, 0x3a, !P0 ;  /* 0x0000003a2100780c */ /* 0x000fe20004701670 */
[----:B------:R-:W-:Y:S01]  /*7510*/  FMUL R96, R96, R8 ;  /* 0x0000000860607220 */ /* 0x000fe20000400000 */
[----:B0-----:R-:W-:Y:S01]  /*7520*/  F2FP.SATFINITE.E5M2.F32.PACK_AB_MERGE_C R7, RZ, R118, RZ ;  /* 0x00000076ff07723e */ /* 0x001fe200048060ff */
[-C--:B------:R-:W-:Y:S01]  /*7530*/  FMUL R94, R94, R8.reuse ;  /* 0x000000085e5e7220 */ /* 0x080fe20000400000 */
[----:B------:R-:W-:Y:S01]  /*7540*/  F2FP.SATFINITE.E5M2.F32.PACK_AB_MERGE_C R105, RZ, R105, RZ ;  /* 0x00000069ff69723e */ /* 0x000fe200048060ff */
[----:B------:R-:W-:Y:S01]  /*7550*/  FMUL R97, R97, R8 ;  /* 0x0000000861617220 */ /* 0x000fe20000400000 */
[----:B-1----:R-:W-:Y:S01]  /*7560*/  F2FP.SATFINITE.E5M2.F32.PACK_AB_MERGE_C R25, RZ, R116, RZ ;  /* 0x00000074ff19723e */ /* 0x002fe200048060ff */
[----:B------:R0:W-:Y:S01]  /*7570*/  @!P4 STG.E.U8 desc[UR20][R16.64+0x31], R7 ;  /* 0x000031071000c986 */ /* 0x0001e2000c101114 */
[----:B------:R-:W-:Y:S01]  /*7580*/  ISETP.LT.OR P4, PT, R33, 0x39, !P2 ;  /* 0x000000392100780c */ /* 0x000fe20005781670 */
[-C--:B------:R-:W-:Y:S01]  /*7590*/  FMUL R99, R99, R8.reuse ;  /* 0x0000000863637220 */ /* 0x080fe20000400000 */
[----:B------:R-:W-:Y:S01]  /*75a0*/  ISETP.LT.OR P2, PT, R33, 0x3a, !P2 ;  /* 0x0000003a2100780c */ /* 0x000fe20005741670 */
[----:B------:R-:W-:Y:S01]  /*75b0*/  @!P5 STG.E.U8 desc[UR20][R14.64+0x30], R121 ;  /* 0x000030790e00d986 */ /* 0x000fe2000c101114 */
[----:B------:R-:W-:Y:S01]  /*75c0*/  F2FP.SATFINITE.E5M2.F32.PACK_AB_MERGE_C R103, RZ, R103, RZ ;  /* 0x00000067ff67723e */ /* 0x000fe200048060ff */
[-C--:B------:R-:W-:Y:S01]  /*75d0*/  FMUL R92, R92, R8.reuse ;  /* 0x000000085c5c7220 */ /* 0x080fe20000400000 */
[----:B------:R-:W-:Y:S01]  /*75e0*/  F2FP.SATFINITE.E5M2.F32.PACK_AB_MERGE_C R101, RZ, R101, RZ ;  /* 0x00000065ff65723e */ /* 0x000fe200048060ff */
[----:B------:R-:W-:Y:S01]  /*75f0*/  @!P6 STG.E.U8 desc[UR20][R14.64+0x31], R25 ;  /* 0x000031190e00e986 */ /* 0x000fe2000c101114 */
[----:B------:R-:W-:Y:S01]  /*7600*/  F2FP.SATFINITE.E5M2.F32.PACK_AB_MERGE_C R97, RZ, R97, RZ ;  /* 0x00000061ff61723e */ /* 0x000fe200048060ff */
[-C--:B------:R-:W-:Y:S01]  /*7610*/  FMUL R88, R88, R8.reuse ;  /* 0x0000000858587220 */ /* 0x080fe20000400000 */
[-C--:B------:R-:W-:Y:S01]  /*7620*/  FMUL R95, R95, R8.reuse ;  /* 0x000000085f5f7220 */ /* 0x080fe20000400000 */
[----:B------:R-:W-:Y:S01]  /*7630*/  @!P0 STG.E.U8 desc[UR20][R16.64+0x39], R27 ;  /* 0x0000391b10008986 */ /* 0x000fe2000c101114 */
[----:B------:R-:W-:Y:S01]  /*7640*/  ISETP.GE.AND P0, PT, R34, 0x81, PT ;  /* 0x000000812200780c */ /* 0x000fe20003f06270 */
[----:B------:R-:W-:Y:S01]  /*7650*/  FMUL R93, R93, R8 ;  /* 0x000000085d5d7220 */ /* 0x000fe20000400000 */
[----:B0-----:R-:W-:Y:S01]  /*7660*/  F2FP.SATFINITE.E5M2.F32.PACK_AB_MERGE_C R7, RZ, R112, RZ ;  /* 0x00000070ff07723e */ /* 0x001fe200048060ff */
[----:B------:R0:W-:Y:S01]  /*7670*/  @!P1 STG.E.U8 desc[UR20][R16.64+0x38], R119 ;  /* 0x0000387710009986 */ /* 0x0001e2000c101114 */
[C---:B------:R-:W-:Y:S01]  /*7680*/  ISETP.LT.OR P6, PT, R33.reuse, 0x1, !P0 ;  /* 0x000000012100780c */ /* 0x040fe200047c1670 */
[-C--:B------:R-:W-:Y:S01]  /*7690*/  FMUL R90, R90, R8.reuse ;  /* 0x000000085a5a7220 */ /* 0x080fe20000400000 */
[----:B------:R-:W-:Y:S01]  /*76a0*/  ISETP.LT.OR P5, PT, R33, 0x2, !P0 ;  /* 0x000000022100780c */ /* 0x000fe200047a1670 */
[----:B------:R-:W-:Y:S01]  /*76b0*/  @!P4 STG.E.U8 desc[UR20][R14.64+0x38], R117 ;  /* 0x000038750e00c986 */ /* 0x000fe2000c101114 */
[----:B------:R-:W-:Y:S01]  /*76c0*/  ISETP.GE.AND P1, PT, R34, 0x89, PT ;  /* 0x000000892200780c */ /* 0x000fe20003f26270 */
[-C--:B------:R-:W-:Y:S01]  /*76d0*/  FMUL R23, R23, R8.reuse ;  /* 0x0000000817177220 */ /* 0x080fe20000400000 */
[----:B------:R-:W-:Y:S01]  /*76e0*/  F2FP.SATFINITE.E5M2.F32.PACK_AB_MERGE_C R99, RZ, R99, RZ ;  /* 0x00000063ff63723e */ /* 0x000fe200048060ff */
[----:B------:R1:W-:Y:S01]  /*76f0*/  @!P2 STG.E.U8 desc[UR20][R14.64+0x39], R7 ;  /* 0x000039070e00a986 */ /* 0x0003e2000c101114 */
[----:B------:R-:W-:Y:S01]  /*7700*/  ISETP.LT.OR P4, PT, R33, 0x1, !P1 ;  /* 0x000000012100780c */ /* 0x000fe20004f81670 */
[-C--:B------:R-:W-:Y:S01]  /*7710*/  FMUL R91, R91, R8.reuse ;  /* 0x000000085b5b7220 */ /* 0x080fe20000400000 */
[----:B------:R-:W-:Y:S01]  /*7720*/  ISETP.LT.OR P2, PT, R33, 0xa, !P0 ;  /* 0x0000000a2100780c */ /* 0x000fe20004741670 */
[----:B------:R-:W-:Y:S01]  /*7730*/  FMUL R89, R89, R8 ;  /* 0x0000000859597220 */ /* 0x000fe20000400000 */
[----:B0-----:R-:W-:Y:S01]  /*7740*/  F2FP.SATFINITE.E5M2.F32.PACK_AB_MERGE_C R17, RZ, R110, RZ ;  /* 0x0000006eff11723e */ /* 0x001fe200048060ff */
[----:B------:R-:W-:Y:S01]  /*7750*/  @!P6 STG.E.U8 desc[UR20][R12.64], R115 ;  /* 0x000000730c00e986 */ /* 0x000fe2000c101114 */
[C---:B------:R-:W-:Y:S01]  /*7760*/  ISETP.LT.OR P6, PT, R33.reuse, 0x2, !P1 ;  /* 0x000000022100780c */ /* 0x040fe20004fc1670 */
[-C--:B------:R-:W-:Y:S01]  /*7770*/  FMUL R22, R22, R8.reuse ;  /* 0x0000000816167220 */ /* 0x080fe20000400000 */
[----:B------:R-:W-:Y:S01]  /*7780*/  F2FP.SATFINITE.E5M2.F32.PACK_AB_MERGE_C R95, RZ, R95, RZ ;  /* 0x0000005fff5f723e */ /* 0x000fe200048060ff */
[----:B------:R-:W-:Y:S01]  /*7790*/  @!P5 STG.E.U8 desc[UR20][R12.64+0x1], R17 ;  /* 0x000001110c00d986 */ /* 0x000fe2000c101114 */
[----:B------:R-:W-:Y:S01]  /*77a0*/  ISETP.LT.OR P5, PT, R33, 0x9, !P0 ;  /* 0x000000092100780c */ /* 0x000fe200047a1670 */
[----:B------:R-:W-:Y:S01]  /*77b0*/  FMUL R19, R19, R8 ;  /* 0x0000000813137220 */ /* 0x000fe20000400000 */
[----:B-1----:R-:W-:Y:S01]  /*77c0*/  F2FP.SATFINITE.E5M2.F32.PACK_AB_MERGE_C R7, RZ, R108, RZ ;  /* 0x0000006cff07723e */ /* 0x002fe200048060ff */
[----:B------:R-:W-:Y:S01]  /*77d0*/  @!P4 STG.E.U8 desc[UR20][R10.64], R113 ;  /* 0x000000710a00c986 */ /* 0x000fe2000c101114 */
[----:B------:R-:W-:Y:S01]  /*77e0*/  F2FP.SATFINITE.E5M2.F32.PACK_AB_MERGE_C R15, RZ, R106, RZ ;  /* 0x0000006aff0f723e */ /* 0x000fe200048060ff */
[-C--:B------:R-:W-:Y:S01]  /*77f0*/  FMUL R18, R18, R8.reuse ;  /* 0x0000000812127220 */ /* 0x080fe20000400000 */
[----:B------:R-:W-:Y:S01]  /*7800*/  ISETP.LT.OR P4, PT, R33, 0x9, !P1 ;  /* 0x000000092100780c */ /* 0x000fe20004f81670 */
[-C--:B------:R-:W-:Y:S01]  /*7810*/  FMUL R21, R21, R8.reuse ;  /* 0x0000000815157220 */ /* 0x080fe20000400000 */
[----:B------:R-:W-:Y:S01]  /*7820*/  F2FP.SATFINITE.E5M2.F32.PACK_AB_MERGE_C R93, RZ, R93, RZ ;  /* 0x0000005dff5d723e */ /* 0x000fe200048060ff */
[----:B------:R0:W-:Y:S01]  /*7830*/  @!P6 STG.E.U8 desc[UR20][R10.64+0x1], R7 ;  /* 0x000001070a00e986 */ /* 0x0001e2000c101114 */
[C---:B------:R-:W-:Y:S01]  /*7840*/  ISETP.LT.OR P6, PT, R33.reuse, 0xa, !P1 ;  /* 0x0000000a2100780c */ /* 0x040fe20004fc1670 */
[----:B------:R-:W-:Y:S01]  /*7850*/  FMUL R20, R20, R8 ;  /* 0x0000000814147220 */ /* 0x000fe20000400000 */
[----:B------:R-:W-:Y:S01]  /*7860*/  F2FP.SATFINITE.E5M2.F32.PACK_AB_MERGE_C R23, RZ, R23, RZ ;  /* 0x00000017ff17723e */ /* 0x000fe200048060ff */
[----:B------:R1:W-:Y:S01]  /*7870*/  @!P2 STG.E.U8 desc[UR20][R12.64+0x9], R15 ;  /* 0x0000090f0c00a986 */ /* 0x0003e2000c101114 */
[----:B------:R-:W-:-:S02]  /*7880*/  ISETP.LT.OR P2, PT, R33, 0x12, !P0 ;  /* 0x000000122100780c */ /* 0x000fc40004741670 */
[----:B------:R-:W-:Y:S01]  /*7890*/  F2FP.SATFINITE.E5M2.F32.PACK_AB_MERGE_C R91, RZ, R91, RZ ;  /* 0x0000005bff5b723e */ /* 0x000fe200048060ff */
[----:B------:R-:W-:Y:S01]  /*78a0*/  @!P5 STG.E.U8 desc[UR20][R12.64+0x8], R109 ;  /* 0x0000086d0c00d986 */ /* 0x000fe2000c101114 */
[C---:B------:R-:W-:Y:S02]  /*78b0*/  ISETP.LT.OR P5, PT, R33.reuse, 0x11, !P0 ;  /* 0x000000112100780c */ /* 0x040fe400047a1670 */
[----:B------:R-:W-:Y:S01]  /*78c0*/  F2FP.SATFINITE.E5M2.F32.PACK_AB_MERGE_C R89, RZ, R89, RZ ;  /* 0x00000059ff59723e */ /* 0x000fe200048060ff */
[----:B------:R-:W-:Y:S01]  /*78d0*/  @!P4 STG.E.U8 desc[UR20][R10.64+0x8], R111 ;  /* 0x0000086f0a00c986 */ /* 0x000fe2000c101114 */
[----:B0-----:R-:W-:Y:S02]  /*78e0*/  F2FP.SATFINITE.E5M2.F32.PACK_AB_MERGE_C R7, RZ, R104, RZ ;  /* 0x00000068ff07723e */ /* 0x001fe400048060ff */
[C---:B------:R-:W-:Y:S02]  /*78f0*/  ISETP.LT.OR P4, PT, R33.reuse, 0x11, !P1 ;  /* 0x000000112100780c */ /* 0x040fe40004f81670 */
[----:B-1----:R-:W-:Y:S01]  /*7900*/  F2FP.SATFINITE.E5M2.F32.PACK_AB_MERGE_C R15, RZ, R100, RZ ;  /* 0x00000064ff0f723e */ /* 0x002fe200048060ff */
[----:B------:R0:W-:Y:S01]  /*7910*/  @!P6 STG.E.U8 desc[UR20][R10.64+0x9], R7 ;  /* 0x000009070a00e986 */ /* 0x0001e2000c101114 */
[----:B------:R-:W-:-:S02]  /*7920*/  ISETP.LT.OR P6, PT, R33, 0x12, !P1 ;  /* 0x000000122100780c */ /* 0x000fc40004fc1670 */
[----:B------:R-:W-:Y:S01]  /*7930*/  F2FP.SATFINITE.E5M2.F32.PACK_AB_MERGE_C R19, RZ, R19, RZ ;  /* 0x00000013ff13723e */ /* 0x000fe200048060ff */
[----:B------:R1:W-:Y:S01]  /*7940*/  @!P2 STG.E.U8 desc[UR20][R12.64+0x11], R15 ;  /* 0x0000110f0c00a986 */ /* 0x0003e2000c101114 */
[C---:B------:R-:W-:Y:S02]  /*7950*/  ISETP.LT.OR P2, PT, R33.reuse, 0x1a, !P0 ;  /* 0x0000001a2100780c */ /* 0x040fe40004741670 */
[----:B------:R-:W-:Y:S01]  /*7960*/  F2FP.SATFINITE.E5M2.F32.PACK_AB_MERGE_C R21, RZ, R21, RZ ;  /* 0x00000015ff15723e */ /* 0x000fe200048060ff */
[----:B------:R-:W-:Y:S01]  /*7970*/  @!P5 STG.E.U8 desc[UR20][R12.64+0x10], R107 ;  /* 0x0000106b0c00d986 */ /* 0x000fe2000c101114 */
[----:B------:R-:W-:Y:S02]  /*7980*/  ISETP.LT.OR P5, PT, R33, 0x19, !P0 ;  /* 0x000000192100780c */ /* 0x000fe400047a1670 */
[----:B------:R-:W-:Y:S01]  /*7990*/  F2FP.SATFINITE.E5M2.F32.PACK_AB_MERGE_C R17, RZ, R20, RZ ;  /* 0x00000014ff11723e */ /* 0x000fe200048060ff */
[----:B------:R-:W-:Y:S01]  /*79a0*/  @!P4 STG.E.U8 desc[UR20][R10.64+0x10], R105 ;  /* 0x000010690a00c986 */ /* 0x000fe2000c101114 */
[----:B0-----:R-:W-:-:S02]  /*79b0*/  F2FP.SATFINITE.E5M2.F32.PACK_AB_MERGE_C R7, RZ, R102, RZ ;  /* 0x00000066ff07723e */ /* 0x001fc400048060ff */
[C---:B------:R-:W-:Y:S02]  /*79c0*/  ISETP.LT.OR P4, PT, R33.reuse, 0x19, !P1 ;  /* 0x000000192100780c */ /* 0x040fe40004f81670 */
[----:B-1----:R-:W-:Y:S01]  /*79d0*/  F2FP.SATFINITE.E5M2.F32.PACK_AB_MERGE_C R15, RZ, R98, RZ ;  /* 0x00000062ff0f723e */ /* 0x002fe200048060ff */
[----:B------:R0:W-:Y:S01]  /*79e0*/  @!P6 STG.E.U8 desc[UR20][R10.64+0x11], R7 ;  /* 0x000011070a00e986 */ /* 0x0001e2000c101114 */
[----:B------:R-:W-:-:S03]  /*79f0*/  ISETP.LT.OR P6, PT, R33, 0x1a, !P1 ;  /* 0x0000001a2100780c */ /* 0x000fc60004fc1670 */
[----:B------:R1:W-:Y:S01]  /*7a00*/  @!P2 STG.E.U8 desc[UR20][R12.64+0x19], R15 ;  /* 0x0000190f0c00a986 */ /* 0x0003e2000c101114 */
[----:B------:R-:W-:-:S03]  /*7a10*/  ISETP.LT.OR P2, PT, R33, 0x22, !P0 ;  /* 0x000000222100780c */ /* 0x000fc60004741670 */
[----:B------:R-:W-:Y:S01]  /*7a20*/  @!P5 STG.E.U8 desc[UR20][R12.64+0x18], R103 ;  /* 0x000018670c00d986 */ /* 0x000fe2000c101114 */
[C---:B------:R-:W-:Y:S02]  /*7a30*/  ISETP.LT.OR P5, PT, R33.reuse, 0x21, !P0 ;  /* 0x000000212100780c */ /* 0x040fe400047a1670 */
[----:B0-----:R-:W-:Y:S01]  /*7a40*/  F2FP.SATFINITE.E5M2.F32.PACK_AB_MERGE_C R7, RZ, R96, RZ ;  /* 0x00000060ff07723e */ /* 0x001fe200048060ff */
[----:B------:R-:W-:Y:S01]  /*7a50*/  @!P4 STG.E.U8 desc[UR20][R10.64+0x18], R101 ;  /* 0x000018650a00c986 */ /* 0x000fe2000c101114 */
        /* <DEDUP_REMOVED lines=25> */
[C---:B------:R-:W-:Y:S02]  /*7bf0*/  ISETP.LT.OR P2, PT, R33.reuse, 0x39, !P0 ;  /* 0x000000392100780c */ /* 0x040fe40004741670 */
[C---:B------:R-:W-:Y:S01]  /*7c00*/  ISETP.LT.OR P0, PT, R33.reuse, 0x3a, !P0 ;  /* 0x0000003a2100780c */ /* 0x040fe20004701670 */
[----:B------:R1:W-:Y:S01]  /*7c10*/  @!P5 STG.E.U8 desc[UR20][R12.64+0x30], R91 ;  /* 0x0000305b0c00d986 */ /* 0x0003e2000c101114 */
[C---:B------:R-:W-:Y:S02]  /*7c20*/  ISETP.LT.OR P5, PT, R33.reuse, 0x39, !P1 ;  /* 0x000000392100780c */ /* 0x040fe40004fa1670 */
[----:B------:R-:W-:Y:S01]  /*7c30*/  ISETP.LT.OR P1, PT, R33, 0x3a, !P1 ;  /* 0x0000003a2100780c */ /* 0x000fe20004f21670 */
[----:B------:R1:W-:Y:S01]  /*7c40*/  @!P4 STG.E.U8 desc[UR20][R10.64+0x30], R89 ;  /* 0x000030590a00c986 */ /* 0x0003e2000c101114 */
[----:B0-----:R-:W-:-:S05]  /*7c50*/  F2FP.SATFINITE.E5M2.F32.PACK_AB_MERGE_C R7, RZ, R22, RZ ;  /* 0x00000016ff07723e */ /* 0x001fca00048060ff */
[----:B------:R1:W-:Y:S04]  /*7c60*/  @!P6 STG.E.U8 desc[UR20][R10.64+0x31], R7 ;  /* 0x000031070a00e986 */ /* 0x0003e8000c101114 */
[----:B------:R1:W-:Y:S04]  /*7c70*/  @!P2 STG.E.U8 desc[UR20][R12.64+0x38], R19 ;  /* 0x000038130c00a986 */ /* 0x0003e8000c101114 */
[----:B------:R1:W-:Y:S04]  /*7c80*/  @!P0 STG.E.U8 desc[UR20][R12.64+0x39], R15 ;  /* 0x0000390f0c008986 */ /* 0x0003e8000c101114 */
[----:B------:R1:W-:Y:S04]  /*7c90*/  @!P5 STG.E.U8 desc[UR20][R10.64+0x38], R21 ;  /* 0x000038150a00d986 */ /* 0x0003e8000c101114 */
[----:B------:R1:W-:Y:S02]  /*7ca0*/  @!P1 STG.E.U8 desc[UR20][R10.64+0x39], R17 ;  /* 0x000039110a009986 */ /* 0x0003e4000c101114 */
.L_x_167:
[----:B------:R-:W-:Y:S05]  /*7cb0*/  BSYNC B0 ;  /* 0x0000000000007941 */ /* 0x000fea0003800000 */
.L_x_37:
[----:B------:R-:W-:Y:S01]  /*7cc0*/  ULDC UR6, c[0x0][0xc] ;  /* 0x0000030000067ab9 */ /* 0x000fe20000000800 */
[----:B------:R-:W-:Y:S01]  /*7cd0*/  ULDC UR7, c[0x0][0x10] ;  /* 0x0000040000077ab9 */ /* 0x000fe20000000800 */
[----:B01---5:R-:W0:Y:S01]  /*7ce0*/  LDC R7, c[0x0][0x14] ;  /* 0x00000500ff077b82 */ /* 0x023e220000000800 */
[----:B------:R-:W-:Y:S01]  /*7cf0*/  UIMAD.WIDE.U32 UR6, UR6, UR7, URZ ;  /* 0x00000007060672a5 */ /* 0x000fe2000f8e003f */
[----:B------:R-:W-:Y:S01]  /*7d00*/  PRMT R10, RZ, 0x7610, R10 ;  /* 0x00007610ff0a7816 */ /* 0x000fe2000000000a */
[----:B------:R-:W-:-:S04]  /*7d10*/  IMAD.MOV.U32 R11, RZ, RZ, -0x1 ;  /* 0xffffffffff0b7424 */ /* 0x000fc800078e00ff */
[----:B0-----:R-:W-:-:S04]  /*7d20*/  IMAD.WIDE.U32 R2, R7, UR6, R2 ;  /* 0x0000000607027c25 */ /* 0x001fc8000f8e0002 */
[----:B------:R-:W-:Y:S01]  /*7d30*/  IMAD R7, R7, UR7, RZ ;  /* 0x0000000707077c24 */ /* 0x000fe2000f8e02ff */
[----:B------:R-:W-:Y:S02]  /*7d40*/  ULDC.64 UR6, c[0x0][0x650] ;  /* 0x0001940000067ab9 */ /* 0x000fe40000000a00 */
[----:B------:R-:W-:Y:S01]  /*7d50*/  ISETP.GE.U32.AND P0, PT, R2, UR6, PT ;  /* 0x0000000602007c0c */ /* 0x000fe2000bf06070 */
[----:B------:R-:W-:Y:S02]  /*7d60*/  IMAD.IADD R3, R3, 0x1, R7 ;  /* 0x0000000103037824 */ /* 0x000fe400078e0207 */
[----:B------:R-:W-:-:S03]  /*7d70*/  IMAD.MOV.U32 R7, RZ, RZ, -0x1 ;  /* 0xffffffffff077424 */ /* 0x000fc600078e00ff */
[----:B------:R-:W-:-:S13]  /*7d80*/  ISETP.GE.U32.AND.EX P0, PT, R3, UR7, PT, P0 ;  /* 0x0000000703007c0c */ /* 0x000fda000bf06100 */
[----:B------:R-:W-:Y:S05]  /*7d90*/  @P0 BRA `(.L_x_168) ;  /* 0x0000000400600947 */ /* 0x000fea0003800000 */
[----:B------:R-:W0:Y:S01]  /*7da0*/  S2R R22, SR_CTAID.X ;  /* 0x0000000000167919 */ /* 0x000e220000002500 */
[----:B------:R-:W1:Y:S01]  /*7db0*/  LDC.64 R16, c[0x0][0x628] ;  /* 0x00018a00ff107b82 */ /* 0x000e620000000a00 */
[----:B------:R-:W-:Y:S01]  /*7dc0*/  ULDC UR6, c[0x0][0x150] ;  /* 0x0000540000067ab9 */ /* 0x000fe20000000800 */
[----:B--234-:R-:W-:Y:S01]  /*7dd0*/  IMAD.MOV.U32 R14, RZ, RZ, R2 ;  /* 0x000000ffff0e7224 */ /* 0x01cfe200078e0002 */
[----:B------:R-:W2:Y:S01]  /*7de0*/  S2R R24, SR_CTAID.Y ;  /* 0x0000000000187919 */ /* 0x000ea20000002600 */
[----:B------:R-:W-:-:S04]  /*7df0*/  IMAD.MOV.U32 R15, RZ, RZ, R3 ;  /* 0x000000ffff0f7224 */ /* 0x000fc800078e0003 */
[----:B------:R-:W3:Y:S08]  /*7e00*/  LDC R25, c[0x0][0x144] ;  /* 0x00005100ff197b82 */ /* 0x000ef00000000800 */
[----:B------:R-:W4:Y:S08]  /*7e10*/  LDC R18, c[0x0][0x630] ;  /* 0x00018c00ff127b82 */ /* 0x000f300000000800 */
[----:B------:R-:W2:Y:S01]  /*7e20*/  LDC.64 R20, c[0x0][0x620] ;  /* 0x00018800ff147b82 */ /* 0x000ea20000000a00 */
[----:B-1----:R-:W-:-:S04]  /*7e30*/  ISETP.NE.U32.AND P0, PT, R16, RZ, PT ;  /* 0x000000ff1000720c */ /* 0x002fc80003f05070 */
[----:B------:R-:W-:Y:S02]  /*7e40*/  ISETP.NE.AND.EX P0, PT, R17, RZ, PT, P0 ;  /* 0x000000ff1100720c */ /* 0x000fe40003f05300 */
[----:B0-----:R-:W-:-:S05]  /*7e50*/  I2FP.F32.U32 R7, R22 ;  /* 0x0000001600077245 */ /* 0x001fca0000201000 */
[----:B------:R-:W-:-:S04]  /*7e60*/  FMUL R7, R7, UR6 ;  /* 0x0000000607077c20 */ /* 0x000fc80008400000 */
[----:B------:R0:W1:Y:S02]  /*7e70*/  F2I.U32.TRUNC.NTZ R23, R7 ;  /* 0x0000000700177305 */ /* 0x000064000020f000 */
[----:B---34-:R-:W-:Y:S05]  /*7e80*/  @!P0 BRA `(.L_x_169) ;  /* 0x0000000000288947 */ /* 0x018fea0003800000 */
[----:B0-----:R-:W0:Y:S02]  /*7e90*/  LDC R7, c[0x0][0x634] ;  /* 0x00018d00ff077b82 */ /* 0x001e240000000800 */
        /* <DEDUP_REMOVED lines=9> */
.L_x_169:
[-CC-:B------:R-:W-:Y:S01]  /*7f30*/  SHF.R.U64 R19, R14, R18.reuse, R15.reuse ;  /* 0x000000120e137219 */ /* 0x180fe2000000120f */
[----:B------:R-:W3:Y:S01]  /*7f40*/  LDC.64 R30, c[0x0][0x640] ;  /* 0x00019000ff1e7b82 */ /* 0x000ee20000000a00 */
[----:B0-----:R-:W-:Y:S01]  /*7f50*/  SHF.R.U32.HI R7, RZ, R18, R15 ;  /* 0x00000012ff077219 */ /* 0x001fe2000001160f */
[----:B-1----:R-:W-:Y:S01]  /*7f60*/  IMAD.MOV R23, RZ, RZ, -R23 ;  /* 0x000000ffff177224 */ /* 0x002fe200078e0a17 */
[----:B------:R-:W-:Y:S01]  /*7f70*/  IADD3 R13, P0, RZ, -R19, RZ ;  /* 0x80000013ff0d7210 */ /* 0x000fe20007f1e0ff */
[----:B------:R-:W-:Y:S02]  /*7f80*/  ULDC UR6, c[0x0][0x154] ;  /* 0x0000550000067ab9 */ /* 0x000fe40000000800 */
[----:B------:R-:W-:Y:S02]  /*7f90*/  IMAD R25, R25, R23, R22 ;  /* 0x0000001719197224 */ /* 0x000fe400078e0216 */
[----:B------:R-:W0:Y:S01]  /*7fa0*/  LDC R14, c[0x0][0x618] ;  /* 0x00018600ff0e7b82 */ /* 0x000e220000000800 */
[----:B------:R-:W-:-:S02]  /*7fb0*/  IMAD.X R7, RZ, RZ, ~R7, P0 ;  /* 0x000000ffff077224 */ /* 0x000fc400000e0e07 */
[----:B--2---:R-:W-:-:S04]  /*7fc0*/  IMAD.WIDE.U32 R10, R13, R20, R2 ;  /* 0x000000140d0a7225 */ /* 0x004fc800078e0002 */
[----:B------:R-:W-:Y:S01]  /*7fd0*/  IMAD R12, R7, R20, RZ ;  /* 0x00000014070c7224 */ /* 0x000fe200078e02ff */
[----:B------:R-:W1:Y:S03]  /*7fe0*/  LDC R26, c[0x0][0x608] ;  /* 0x00018200ff1a7b82 */ /* 0x000e660000000800 */
[----:B------:R-:W-:Y:S02]  /*7ff0*/  IMAD R7, R13, R21, R12 ;  /* 0x000000150d077224 */ /* 0x000fe400078e020c */
[----:B------:R-:W-:Y:S02]  /*8000*/  IMAD.MOV.U32 R13, RZ, RZ, 0x1 ;  /* 0x00000001ff0d7424 */ /* 0x000fe400078e00ff */
[----:B------:R-:W-:Y:S01]  /*8010*/  IMAD.IADD R7, R11, 0x1, R7 ;  /* 0x000000010b077824 */ /* 0x000fe200078e0207 */
[----:B------:R-:W2:Y:S01]  /*8020*/  LDC R28, c[0x0][0x658] ;  /* 0x00019600ff1c7b82 */ /* 0x000ea20000000800 */
[----:B------:R-:W-:-:S02]  /*8030*/  I2FP.F32.U32 R11, R24 ;  /* 0x00000018000b7245 */ /* 0x000fc40000201000 */
[----:B---3--:R-:W-:-:S03]  /*8040*/  ISETP.NE.U32.AND P0, PT, R30, RZ, PT ;  /* 0x000000ff1e00720c */ /* 0x008fc60003f05070 */
[----:B------:R-:W-:Y:S01]  /*8050*/  FMUL R12, R11, UR6 ;  /* 0x000000060b0c7c20 */ /* 0x000fe20008400000 */
[----:B------:R-:W-:Y:S01]  /*8060*/  ISETP.NE.AND.EX P0, PT, R31, RZ, PT, P0 ;  /* 0x000000ff1f00720c */ /* 0x000fe20003f05300 */
[----:B------:R-:W3:Y:S01]  /*8070*/  LDC R23, c[0x0][0x148] ;  /* 0x00005200ff177b82 */ /* 0x000ee20000000800 */
[-CC-:B0-----:R-:W-:Y:S01]  /*8080*/  SHF.R.U64 R18, R10, R14.reuse, R7.reuse ;  /* 0x0000000e0a127219 */ /* 0x181fe20000001207 */
[----:B------:R0:W4:Y:S01]  /*8090*/  F2I.U32.TRUNC.NTZ R20, R12 ;  /* 0x0000000c00147305 */ /* 0x000122000020f000 */
[----:B------:R-:W-:Y:S01]  /*80a0*/  SHF.R.U32.HI R7, RZ, R14, R7 ;  /* 0x0000000eff077219 */ /* 0x000fe20000011607 */
[----:B------:R-:W-:-:S04]  /*80b0*/  IMAD.MOV.U32 R11, RZ, RZ, -0x1 ;  /* 0xffffffffff0b7424 */ /* 0x000fc800078e00ff */
[----:B------:R-:W0:Y:S01]  /*80c0*/  LDC R22, c[0x0][0x600] ;  /* 0x00018000ff167b82 */ /* 0x000e220000000800 */
[-CC-:B-1----:R-:W-:Y:S02]  /*80d0*/  SHF.R.U64 R16, R18, R26.reuse, R7.reuse ;  /* 0x0000001a12107219 */ /* 0x182fe40000001207 */
[----:B------:R-:W-:-:S05]  /*80e0*/  SHF.R.U32.HI R7, RZ, R26, R7 ;  /* 0x0000001aff077219 */ /* 0x000fca0000011607 */
[----:B------:R-:W1:Y:S01]  /*80f0*/  LDC R29, c[0x0][0x648] ;  /* 0x00019200ff1d7b82 */ /* 0x000e620000000800 */
[-C--:B--2---:R-:W-:Y:S02]  /*8100*/  SHF.L.U32 R10, R11, R28.reuse, RZ ;  /* 0x0000001c0b0a7219 */ /* 0x084fe400000006ff */
[-CC-:B------:R-:W-:Y:S02]  /*8110*/  SHF.R.U64 R21, R16, R28.reuse, R7.reuse ;  /* 0x0000001c10157219 */ /* 0x180fe40000001207 */
[----:B------:R-:W-:Y:S02]  /*8120*/  SHF.R.U32.HI R11, RZ, R28, R7 ;  /* 0x0000001cff0b7219 */ /* 0x000fe40000011607 */
[----:B------:R-:W-:Y:S01]  /*8130*/  LOP3.LUT R27, RZ, R10, RZ, 0x33, !PT ;  /* 0x0000000aff1b7212 */ /* 0x000fe200078e33ff */
[----:B------:R-:W2:Y:S01]  /*8140*/  LDC R33, c[0x0][0x638] ;  /* 0x00018e00ff217b82 */ /* 0x000ea20000000800 */
[----:B------:R-:W-:Y:S01]  /*8150*/  SHF.L.U32 R28, R13, R28, RZ ;  /* 0x0000001c0d1c7219 */ /* 0x000fe200000006ff */
[----:B------:R-:W-:-:S06]  /*8160*/  IMAD.MOV.U32 R10, RZ, RZ, R21 ;  /* 0x000000ffff0a7224 */ /* 0x000fcc00078e0015 */
[----:B------:R-:W0:Y:S01]  /*8170*/  LDC R34, c[0x0][0x610] ;  /* 0x00018400ff227b82 */ /* 0x000e220000000800 */
[----:B----4-:R-:W-:Y:S05]  /*8180*/  @!P0 BRA `(.L_x_170) ;  /* 0x0000000000288947 */ /* 0x010fea0003800000 */
[----:B------:R-:W4:Y:S02]  /*8190*/  LDC R10, c[0x0][0x64c] ;  /* 0x00019300ff0a7b82 */ /* 0x000f240000000800 */
[----:B----4-:R-:W-:-:S05]  /*81a0*/  IADD3 R7, P0, R21, R10, RZ ;  /* 0x0000000a15077210 */ /* 0x010fca0007f1e0ff */
[----:B------:R-:W-:-:S04]  /*81b0*/  IMAD.X R17, RZ, RZ, R11, P0 ;  /* 0x000000ffff117224 */ /* 0x000fc800000e060b */
[----:B------:R-:W-:-:S04]  /*81c0*/  IMAD.WIDE.U32 R10, R17, R30, RZ ;  /* 0x0000001e110a7225 */ /* 0x000fc800078e00ff */
[----:B0-----:R-:W-:-:S04]  /*81d0*/  IMAD.WIDE.U32 R12, P0, R7, R31, R10 ;  /* 0x0000001f070c7225 */ /* 0x001fc8000780000a */
[----:B------:R-:W-:-:S04]  /*81e0*/  IMAD.WIDE.U32 R10, R7, R30, RZ ;  /* 0x0000001e070a7225 */ /* 0x000fc800078e00ff */
[----:B------:R-:W-:Y:S01]  /*81f0*/  IMAD.X R15, RZ, RZ, RZ, P0 ;  /* 0x000000ffff0f7224 */ /* 0x000fe200000e06ff */
[----:B------:R-:W-:Y:S01]  /*8200*/  IADD3 RZ, P0, R11, R12, RZ ;  /* 0x0000000c0bff7210 */ /* 0x000fe20007f1e0ff */
[----:B------:R-:W-:-:S04]  /*8210*/  IMAD.MOV.U32 R14, RZ, RZ, R13 ;  /* 0x000000ffff0e7224 */ /* 0x000fc800078e000d */
[----:B------:R-:W-:-:S08]  /*8220*/  IMAD.WIDE.U32.X R10, R17, R31, R14, P0 ;  /* 0x0000001f110a7225 */ /* 0x000fd000000e040e */
.L_x_170:
[----:B-1----:R-:W-:Y:S01]  /*8230*/  SHF.R.U64 R7, R10, R29, R11 ;  /* 0x0000001d0a077219 */ /* 0x002fe2000000120b */
[----:B0-----:R-:W-:Y:S01]  /*8240*/  VIADD R11, R22, 0xffffffff ;  /* 0xffffffff160b7836 */ /* 0x001fe20000000000 */
[----:B------:R-:W-:Y:S01]  /*8250*/  LOP3.LUT R32, R16, R27, RZ, 0xc0, !PT ;  /* 0x0000001b10207212 */ /* 0x000fe200078ec0ff */
[----:B------:R-:W-:Y:S02]  /*8260*/  IMAD.MOV R20, RZ, RZ, -R20 ;  /* 0x000000ffff147224 */ /* 0x000fe400078e0a14 */
[----:B------:R-:W-:Y:S01]  /*8270*/  IMAD.MOV R10, RZ, RZ, -R7 ;  /* 0x000000ffff0a7224 */ /* 0x000fe200078e0a07 */
[----:B------:R-:W-:Y:S01]  /*8280*/  LOP3.LUT R18, R18, R11, RZ, 0xc0, !PT ;  /* 0x0000000b12127212 */ /* 0x000fe200078ec0ff */
[----:B------:R-:W-:Y:S02]  /*8290*/  IMAD R32, R28, R7, R32 ;  /* 0x000000071c207224 */ /* 0x000fe400078e0220 */
[----:B---3--:R-:W-:Y:S02]  /*82a0*/  @P3 IMAD R25, R23, R20, R24 ;  /* 0x0000001417193224 */ /* 0x008fe400078e0218 */
[----:B--2---:R-:W-:-:S02]  /*82b0*/  IMAD R7, R10, R33, R21 ;  /* 0x000000210a077224 */ /* 0x004fc400078e0215 */
[----:B------:R-:W-:Y:S02]  /*82c0*/  IMAD R32, R32, R34, R25 ;  /* 0x0000002220207224 */ /* 0x000fe400078e0219 */
[----:B------:R-:W-:Y:S02]  /*82d0*/  IMAD R7, R7, R22, R18 ;  /* 0x0000001607077224 */ /* 0x000fe400078e0212 */
[----:B------:R-:W-:-:S03]  /*82e0*/  IMAD.MOV.U32 R10, RZ, RZ, 0x1 ;  /* 0x00000001ff0a7424 */ /* 0x000fc600078e00ff */
[----:B------:R-:W-:Y:S02]  /*82f0*/  SEL R11, R7, R32, !P3 ;  /* 0x00000020070b7207 */ /* 0x000fe40005800000 */
[----:B------:R-:W-:Y:S01]  /*8300*/  SEL R32, R32, R7, !P3 ;  /* 0x0000000720207207 */ /* 0x000fe20005800000 */
[----:B------:R-:W-:-:S07]  /*8310*/  IMAD.MOV.U32 R7, RZ, RZ, R19 ;  /* 0x000000ffff077224 */ /* 0x000fce00078e0013 */
.L_x_168:
[----:B------:R-:W-:Y:S01]  /*8320*/  LOP3.LUT P0, RZ, R10, 0xff, RZ, 0xc0, !PT ;  /* 0x000000ff0aff7812 */ /* 0x000fe2000780c0ff */
[----:B------:R-:W-:-:S12]  /*8330*/  IMAD.MOV.U32 R10, RZ, RZ, R32 ;  /* 0x000000ffff0a7224 */ /* 0x000fd800078e0020 */
[----:B------:R-:W-:Y:S05]  /*8340*/  @P0 BRA `(.L_x_171) ;  /* 0xffffff8c00a80947 */ /* 0x000fea000383ffff */
[----:B------:R-:W-:Y:S05]  /*8350*/  EXIT ;  /* 0x000000000000794d */ /* 0x000fea0003800000 */
.L_x_7:
[----:B0-----:R-:W-:Y:S01]  /*8360*/  ULDC.64 UR4, c[0x0][0x650] ;  /* 0x0001940000047ab9 */ /* 0x001fe20000000a00 */
        /* <DEDUP_REMOVED lines=25> */
.L_x_173:
[----:B------:R-:W0:Y:S01]  /*8500*/  LDC.64 R28, c[0x0][0x640] ;  /* 0x00019000ff1c7b82 */ /* 0x000e220000000a00 */
[-CC-:B------:R-:W-:Y:S01]  /*8510*/  SHF.R.U64 R21, R16, R6.reuse, R17.reuse ;  /* 0x0000000610157219 */ /* 0x180fe20000001211 */
[----:B------:R-:W-:Y:S01]  /*8520*/  IMAD.MOV.U32 R31, RZ, RZ, 0x1 ;  /* 0x00000001ff1f7424 */ /* 0x000fe200078e00ff */
[----:B------:R-:W-:Y:S02]  /*8530*/  SHF.R.U32.HI R5, RZ, R6, R17 ;  /* 0x00000006ff057219 */ /* 0x000fe40000011611 */
        /* <DEDUP_REMOVED lines=9> */
[----:B0-----:R-:W-:Y:S01]  /*85d0*/  ISETP.NE.U32.AND P0, PT, R28, RZ, PT ;  /* 0x000000ff1c00720c */ /* 0x001fe20003f05070 */
[----:B------:R-:W-:-:S03]  /*85e0*/  IMAD.MOV.U32 R11, RZ, RZ, -0x1 ;  /* 0xffffffffff0b7424 */ /* 0x000fc600078e00ff */
[----:B------:R-:W-:Y:S02]  /*85f0*/  ISETP.NE.AND.EX P0, PT, R29, RZ, PT, P0 ;  /* 0x000000ff1d00720c */ /* 0x000fe40003f05300 */
[----:B------:R-:W0:Y:S01]  /*8600*/  LDC R24, c[0x0][0x600] ;  /* 0x00018000ff187b82 */ /* 0x000e220000000800 */
[-CC-:B-1----:R-:W-:Y:S02]  /*8610*/  SHF.R.U64 R18, R10, R14.reuse, R5.reuse ;  /* 0x0000000e0a127219 */ /* 0x182fe40000001205 */
[----:B------:R-:W-:-:S05]  /*8620*/  SHF.R.U32.HI R5, RZ, R14, R5 ;  /* 0x0000000eff057219 */ /* 0x000fca0000011605 */
        /* <DEDUP_REMOVED lines=21> */
.L_x_174:
[----:B-1----:R-:W-:Y:S01]  /*8780*/  SHF.R.U64 R6, R10, R25, R11 ;  /* 0x000000190a067219 */ /* 0x002fe2000000120b */
[----:B0-----:R-:W-:Y:S01]  /*8790*/  VIADD R11, R24, 0xffffffff ;  /* 0xffffffff180b7836 */ /* 0x001fe20000000000 */
[----:B------:R-:W-:Y:S01]  /*87a0*/  SHF.L.U32 R9, R31, R26, RZ ;  /* 0x0000001a1f097219 */ /* 0x000fe200000006ff */
[----:B------:R-:W-:Y:S01]  /*87b0*/  @P3 IMAD R12, R13, R20, R8 ;  /* 0x000000140d0c3224 */ /* 0x000fe200078e0208 */
[----:B------:R-:W-:Y:S01]  /*87c0*/  LOP3.LUT R5, R22, R33, RZ, 0xc0, !PT ;  /* 0x0000002116057212 */ /* 0x000fe200078ec0ff */
[----:B------:R-:W-:Y:S01]  /*87d0*/  IMAD.MOV R10, RZ, RZ, -R6 ;  /* 0x000000ffff0a7224 */ /* 0x000fe200078e0a06 */
[----:B------:R-:W-:Y:S01]  /*87e0*/  LOP3.LUT R18, R18, R11, RZ, 0xc0, !PT ;  /* 0x0000000b12127212 */ /* 0x000fe200078ec0ff */
[----:B------:R-:W-:Y:S02]  /*87f0*/  IMAD.MOV.U32 R8, RZ, RZ, 0x1 ;  /* 0x00000001ff087424 */ /* 0x000fe400078e00ff */
[----:B------:R-:W-:Y:S02]  /*8800*/  IMAD R9, R9, R6, R5 ;  /* 0x0000000609097224 */ /* 0x000fe400078e0205 */
[----:B--2---:R-:W-:-:S02]  /*8810*/  IMAD R5, R10, R27, R23 ;  /* 0x0000001b0a057224 */ /* 0x004fc400078e0217 */
[----:B---3--:R-:W-:Y:S02]  /*8820*/  IMAD R6, R9, R30, R12 ;  /* 0x0000001e09067224 */ /* 0x008fe400078e020c */
[----:B------:R-:W-:Y:S01]  /*8830*/  IMAD R9, R5, R24, R18 ;  /* 0x0000001805097224 */ /* 0x000fe200078e0212 */
[----:B------:R-:W-:Y:S01]  /*8840*/  PRMT R5, R8, 0x7610, R5 ;  /* 0x0000761008057816 */ /* 0x000fe20000000005 */
[----:B------:R-:W-:-:S03]  /*8850*/  IMAD.MOV.U32 R16, RZ, RZ, R21 ;  /* 0x000000ffff107224 */ /* 0x000fc600078e0015 */
[----:B------:R-:W-:Y:S02]  /*8860*/  SEL R17, R9, R6, !P3 ;  /* 0x0000000609117207 */ /* 0x000fe40005800000 */
[----:B------:R-:W-:-:S07]  /*8870*/  SEL R6, R6, R9, !P3 ;  /* 0x0000000906067207 */ /* 0x000fce0005800000 */
.L_x_172:
[----:B------:R-:W-:-:S08]  /*8880*/  NOP ;  /* 0x0000000000007918 */ /* 0x000fd00000000000 */
[----:B------:R-:W0:-:S00]  /*8890*/  USETMAXREG.DEALLOC.CTAPOOL 0x28 ;  /* 0x00000028000079c8 */ /* 0x000e0000080e0500 */
[----:B0-----:R-:W-:-:S13]  /*88a0*/  ISETP.NE.AND P0, PT, R7, RZ, PT ;  /* 0x000000ff0700720c */ /* 0x001fda0003f05270 */
[----:B------:R-:W-:Y:S05]  /*88b0*/  @P0 EXIT ;  /* 0x000000000000094d */ /* 0x000fea0003800000 */
[----:B------:R-:W-:Y:S01]  /*88c0*/  LOP3.LUT P0, RZ, R5, 0xff, RZ, 0xc0, !PT ;  /* 0x000000ff05ff7812 */ /* 0x000fe2000780c0ff */
[----:B------:R-:W-:Y:S02]  /*88d0*/  IMAD.MOV.U32 R11, RZ, RZ, 0x1 ;  /* 0x00000001ff0b7424 */ /* 0x000fe400078e00ff */
[----:B------:R-:W-:-:S10]  /*88e0*/  IMAD.MOV.U32 R15, RZ, RZ, RZ ;  /* 0x000000ffff0f7224 */ /* 0x000fd400078e00ff */
[----:B------:R-:W-:Y:S05]  /*88f0*/  @!P0 BRA `(.L_x_175) ;  /* 0x0000000c00748947 */ /* 0x000fea0003800000 */
[----:B------:R-:W0:Y:S01]  /*8900*/  LDC R5, c[0x0][0x28c] ;  /* 0x0000a300ff057b82 */ /* 0x000e220000000800 */
[----:B------:R-:W-:Y:S01]  /*8910*/  ULDC UR5, c[0x0][0x658] ;  /* 0x0001960000057ab9 */ /* 0x000fe20000000800 */
[----:B------:R-:W-:Y:S01]  /*8920*/  UMOV UR11, 0xffffffff ;  /* 0xffffffff000b7882 */ /* 0x000fe20000000000 */
[----:B------:R-:W-:Y:S01]  /*8930*/  UMOV UR16, 0x1 ;  /* 0x0000000100107882 */ /* 0x000fe20000000000 */
[----:B------:R-:W-:Y:S01]  /*8940*/  USHF.L.U32 UR11, UR11, UR5, URZ ;  /* 0x000000050b0b7299 */ /* 0x000fe2000800063f */
[----:B------:R-:W-:Y:S01]  /*8950*/  BSSY B0, `(.L_x_175) ;  /* 0x00000d7000007945 */ /* 0x000fe20003800000 */
[----:B------:R-:W-:Y:S01]  /*8960*/  ULDC UR9, c[0x0][0xc] ;  /* 0x0000030000097ab9 */ /* 0x000fe20000000800 */
[----:B------:R-:W-:Y:S01]  /*8970*/  ULDC UR12, c[0x0][0x10] ;  /* 0x00000400000c7ab9 */ /* 0x000fe20000000800 */
[----:B------:R-:W1:Y:S01]  /*8980*/  S2UR UR8, SR_CgaCtaId ;  /* 0x00000000000879c3 */ /* 0x000e620000008800 */
[----:B------:R-:W-:Y:S01]  /*8990*/  ULOP3.LUT UR13, URZ, UR11, URZ, 0x33, !UPT ;  /* 0x0000000b3f0d7292 */ /* 0x000fe2000f8e333f */
[----:B------:R-:W-:Y:S01]  /*89a0*/  IMAD.MOV.U32 R13, RZ, RZ, 0x1 ;  /* 0x00000001ff0d7424 */ /* 0x000fe200078e00ff */
[----:B------:R-:W-:Y:S01]  /*89b0*/  LOP3.LUT R14, R4, 0x2, RZ, 0xfc, !PT ;  /* 0x00000002040e7812 */ /* 0x000fe200078efcff */
[----:B------:R-:W-:Y:S01]  /*89c0*/  IMAD.MOV.U32 R11, RZ, RZ, 0x1 ;  /* 0x00000001ff0b7424 */ /* 0x000fe200078e00ff */
[----:B------:R-:W-:Y:S01]  /*89d0*/  ULDC UR4, c[0x0][0x600] ;  /* 0x0001800000047ab9 */ /* 0x000fe20000000800 */
[----:B------:R-:W-:Y:S01]  /*89e0*/  IMAD.MOV.U32 R15, RZ, RZ, RZ ;  /* 0x000000ffff0f7224 */ /* 0x000fe200078e00ff */
[----:B------:R-:W-:Y:S01]  /*89f0*/  UMOV UR15, 0x55 ;  /* 0x00000055000f7882 */ /* 0x000fe20000000000 */
[----:B------:R-:W-:-:S02]  /*8a00*/  UIADD3 UR4, UR4, -0x1, URZ ;  /* 0xffffffff04047890 */ /* 0x000fc4000fffe03f */
[----:B------:R-:W-:Y:S01]  /*8a10*/  USHF.L.U32 UR5, UR16, UR5, URZ ;  /* 0x0000000510057299 */ /* 0x000fe2000800063f */
[----:B------:R-:W-:Y:S01]  /*8a20*/  ULDC.64 UR28, c[0x0][0x198] ;  /* 0x00006600001c7ab9 */ /* 0x000fe20000000a00 */
[----:B0-----:R-:W-:-:S05]  /*8a30*/  VIADD R5, R5, 0x7f ;  /* 0x0000007f05057836 */ /* 0x001fca0000000000 */
[----:B------:R-:W-:Y:S01]  /*8a40*/  SHF.R.S32.HI R8, RZ, 0x1f, R5 ;  /* 0x0000001fff087819 */ /* 0x000fe20000011405 */
[----:B-1----:R-:W-:-:S03]  /*8a50*/  ULOP3.LUT UR10, UR8, 0x1, URZ, 0xc0, !UPT ;  /* 0x00000001080a7892 */ /* 0x002fc6000f8ec03f */
[----:B------:R-:W-:Y:S01]  /*8a60*/  LEA.HI R8, R8, R5, RZ, 0x7 ;  /* 0x0000000508087211 */ /* 0x000fe200078f38ff */
[----:B------:R-:W-:Y:S02]  /*8a70*/  USHF.R.U32.HI UR27, URZ, 0x1, UR8 ;  /* 0x000000013f1b7899 */ /* 0x000fe40008011608 */
[----:B------:R-:W-:Y:S01]  /*8a80*/  USHF.L.U32 UR6, UR8, 0x5, URZ ;  /* 0x0000000508067899 */ /* 0x000fe2000800063f */
[----:B------:R-:W-:Y:S01]  /*8a90*/  SHF.R.S32.HI R10, RZ, 0x7, R8 ;  /* 0x00000007ff0a7819 */ /* 0x000fe20000011408 */
[----:B------:R-:W-:Y:S02]  /*8aa0*/  USHF.L.U32 UR7, UR8, 0xc, URZ ;  /* 0x0000000c08077899 */ /* 0x000fe4000800063f */
[----:B------:R-:W-:Y:S02]  /*8ab0*/  ULOP3.LUT UR8, UR8, 0xfffffffe, URZ, 0xc0, !UPT ;  /* 0xfffffffe08087892 */ /* 0x000fe4000f8ec03f */
[----:B------:R-:W-:Y:S01]  /*8ac0*/  UISETP.GT.U32.AND UP0, UPT, UR10, 0xffff, UPT ;  /* 0x0000ffff0a00788c */ /* 0x000fe2000bf04070 */
[----:B------:R-:W-:Y:S01]  /*8ad0*/  VIADD R5, R10, 0x1 ;  /* 0x000000010a057836 */ /* 0x000fe20000000000 */
[----:B------:R-:W-:-:S02]  /*8ae0*/  USHF.L.U32 UR14, UR16, UR8, URZ ;  /* 0x00000008100e7299 */ /* 0x000fc4000800063f */
[----:B------:R-:W-:Y:S02]  /*8af0*/  ULOP3.LUT UR11, UR8, 0x1, URZ, 0xfc, !UPT ;  /* 0x00000001080b7892 */ /* 0x000fe4000f8efc3f */
[----:B------:R-:W-:Y:S02]  /*8b00*/  UIMAD.WIDE.U32 UR8, UR9, UR12, URZ ;  /* 0x0000000c090872a5 */ /* 0x000fe4000f8e003f */
[----:B------:R-:W-:Y:S01]  /*8b10*/  USEL UR10, UR10, 0xffff, !UP0 ;  /* 0x0000ffff0a0a7887 */ /* 0x000fe2000c000000 */
[----:B------:R-:W-:Y:S01]  /*8b20*/  ULDC UR12, c[0x0][0x14] ;  /* 0x00000500000c7ab9 */ /* 0x000fe20000000800 */
[----:B------:R-:W-:Y:S02]  /*8b30*/  USHF.L.U32 UR11, UR16, UR11, URZ ;  /* 0x0000000b100b7299 */ /* 0x000fe4000800063f */
[----:B------:R-:W-:Y:S02]  /*8b40*/  UIMAD.WIDE.U32 UR24, UR8, UR12, URZ ;  /* 0x0000000c081872a5 */ /* 0x000fe4000f8e003f */
[----:B------:R-:W-:-:S02]  /*8b50*/  UIMAD UR21, UR9, UR12, URZ ;  /* 0x0000000c091572a4 */ /* 0x000fc4000f8e023f */
[----:B------:R-:W-:Y:S02]  /*8b60*/  ULOP3.LUT UR10, UR10, 0xffff, URZ, 0xc0, !UPT ;  /* 0x0000ffff0a0a7892 */ /* 0x000fe4000f8ec03f */
[----:B------:R-:W-:Y:S02]  /*8b70*/  ULOP3.LUT UR6, UR6, 0x20, URZ, 0xc0, !UPT ;  /* 0x0000002006067892 */ /* 0x000fe4000f8ec03f */
[----:B------:R-:W-:Y:S02]  /*8b80*/  ULOP3.LUT UR7, UR7, 0x1000, URZ, 0xc0, !UPT ;  /* 0x0000100007077892 */ /* 0x000fe4000f8ec03f */
[----:B------:R-:W-:Y:S02]  /*8b90*/  ULOP3.LUT UR14, UR14, UR11, URZ, 0xfc, !UPT ;  /* 0x0000000b0e0e7292 */ /* 0x000fe4000f8efc3f */
[----:B------:R-:W-:Y:S02]  /*8ba0*/  UIADD3 UR21, UR25, UR21, URZ ;  /* 0x0000001519157290 */ /* 0x000fe4000fffe03f */
[----:B------:R-:W-:-:S12]  /*8bb0*/  USHF.L.U32 UR15, UR15, UR10, URZ ;  /* 0x0000000a0f0f7299 */ /* 0x000fd8000800063f */
.L_x_186:
[----:B------:R-:W-:-:S03]  /*8bc0*/  UMOV UR8, 0xffffffff ;  /* 0xffffffff00087882 */ /* 0x000fc60000000000 */
[----:B------:R-:W-:Y:S05]  /*8bd0*/  BRA.DIV UR8, `(.L_x_176) ;  /* 0x0000000e08d07947 */ /* 0x000fea000b800000 */
[----:B------:R-:W-:-:S13]  /*8be0*/  ELECT P0, URZ, PT ;  /* 0x00000000003f782f */ /* 0x000fda0003800000 */
.L_x_198:
[----:B------:R-:W0:Y:S01]  /*8bf0*/  LDC R7, c[0x0][0x28c] ;  /* 0x0000a300ff077b82 */ /* 0x000e220000000800 */
[----:B------:R-:W-:Y:S01]  /*8c00*/  BSSY B1, `(.L_x_177) ;  /* 0x000003b000017945 */ /* 0x000fe20003800000 */
[----:B0-----:R-:W-:-:S13]  /*8c10*/  ISETP.LT.OR P0, PT, R7, 0x1, !P0 ;  /* 0x000000010700780c */ /* 0x001fda0004701670 */
[----:B------:R-:W-:Y:S05]  /*8c20*/  @P0 BRA `(.L_x_178) ;  /* 0x0000000000e00947 */ /* 0x000fea0003800000 */
[----:B------:R-:W-:Y:S01]  /*8c30*/  LEA R9, R6, UR27, 0x2 ;  /* 0x0000001b06097c11 */ /* 0x000fe2000f8e10ff */
[----:B------:R-:W-:Y:S01]  /*8c40*/  IMAD.MOV.U32 R21, RZ, RZ, RZ ;  /* 0x000000ffff157224 */ /* 0x000fe200078e00ff */
[----:B------:R-:W-:Y:S01]  /*8c50*/  LEA R17, R17, UR6, 0x6 ;  /* 0x0000000611117c11 */ /* 0x000fe2000f8e30ff */
[----:B------:R-:W-:Y:S02]  /*8c60*/  IMAD.MOV.U32 R6, RZ, RZ, R5 ;  /* 0x000000ffff067224 */ /* 0x000fe400078e0005 */
[----:B------:R-:W-:Y:S02]  /*8c70*/  IMAD.MOV.U32 R7, RZ, RZ, R11 ;  /* 0x000000ffff077224 */ /* 0x000fe400078e000b */
[----:B------:R-:W-:Y:S02]  /*8c80*/  IMAD.MOV.U32 R8, RZ, RZ, R15 ;  /* 0x000000ffff087224 */ /* 0x000fe400078e000f */
[----:B------:R-:W-:-:S07]  /*8c90*/  IMAD.SHL.U32 R18, R9, 0x40, RZ ;  /* 0x0000004009127824 */ /* 0x000fce00078e00ff */
.L_x_181:
[----:B------:R-:W0:Y:S01]  /*8ca0*/  S2R R12, SR_CgaCtaId ;  /* 0x00000000000c7919 */ /* 0x000e220000008800 */
[----:B------:R-:W-:Y:S02]  /*8cb0*/  MOV R9, 0x400 ;  /* 0x0000040000097802 */ /* 0x000fe40000000f00 */
[----:B------:R-:W-:Y:S02]  /*8cc0*/  LOP3.LUT P1, RZ, R0, 0x7f, RZ, 0xc0, !PT ;  /* 0x0000007f00ff7812 */ /* 0x000fe4000782c0ff */
[----:B0-----:R-:W-:Y:S02]  /*8cd0*/  LEA R19, R12, R9, 0x18 ;  /* 0x000000090c137211 */ /* 0x001fe400078ec0ff */
[----:B------:R-:W-:-:S09]  /*8ce0*/  SHF.L.U32 R9, R7, 0x1f, RZ ;  /* 0x0000001f07097819 */ /* 0x000fd200000006ff */
[----:B------:R-:W0:Y:S01]  /*8cf0*/  @!P1 LDC R12, c[0x0][0x500] ;  /* 0x00014000ff0c9b82 */ /* 0x000e220000000800 */
[----:B------:R-:W-:-:S04]  /*8d00*/  IMAD R20, R8, 0x8, R19 ;  /* 0x0000000808147824 */ /* 0x000fc800078e0213 */
[----:B------:R-:W1:Y:S02]  /*8d10*/  SYNCS.PHASECHK.TRANS64.TRYWAIT P0, [R20+URZ+0x28], R9 ;  /* 0x00002809140075a7 */ /* 0x000e64000800017f */
[----:B-1----:R-:W-:Y:S05]  /*8d20*/  @!P0 BRA `(.L_x_179) ;  /* 0x0000000c009c8947 */ /* 0x002fea0003800000 */
.L_x_199:
[----:B-1----:R-:W-:Y:S01]  /*8d30*/  PRMT R9, R14, 0x9910, RZ ;  /* 0x000099100e097816 */ /* 0x002fe200000000ff */
[----:B0-----:R0:W-:Y:S03]  /*8d40*/  @!P1 SYNCS.ARRIVE.TRANS64 RZ, [R20+URZ], R12 ;  /* 0x0000000c14ff99a7 */ /* 0x0011e6000800003f */
[----:B------:R-:W-:-:S13]  /*8d50*/  ISETP.NE.AND P0, PT, R9, 0x2, PT ;  /* 0x000000020900780c */ /* 0x000fda0003f05270 */
[----:B0-----:R-:W-:Y:S05]  /*8d60*/  @P0 BRA `(.L_x_180) ;  /* 0x0000000000040947 */ /* 0x001fea0003800000 */
[----:B------:R-:W-:Y:S01]  /*8d70*/  BPT.TRAP 0x1 ;  /* 0x000000040000795c */ /* 0x000fe20000300000 */
.L_x_180:
[----:B------:R-:W-:Y:S01]  /*8d80*/  LEA R9, R8, UR27, 0x2 ;  /* 0x0000001b08097c11 */ /* 0x000fe2000f8e10ff */
[----:B------:R-:W-:Y:S01]  /*8d90*/  VIADD R6, R6, 0xffffffff ;  /* 0xffffffff06067836 */ /* 0x000fe20000000000 */
[----:B------:R-:W-:Y:S01]  /*8da0*/  R2UR UR11, R8 ;  /* 0x00000000080b72ca */ /* 0x000fe200000e0000 */
[----:B------:R-:W-:Y:S01]  /*8db0*/  UIADD3 UR16, UP0, UR28, 0xf0, URZ ;  /* 0x000000f01c107890 */ /* 0x000fe2000ff1e03f */
[----:B------:R-:W-:Y:S01]  /*8dc0*/  R2UR UR22, R19 ;  /* 0x00000000131672ca */ /* 0x000fe200000e0000 */
[----:B------:R-:W-:Y:S01]  /*8dd0*/  IMAD.U32 R9, R9, 0x2000, R19 ;  /* 0x0000200009097824 */ /* 0x000fe200078e0013 */
[----:B------:R-:W-:Y:S01]  /*8de0*/  R2UR UR23, R18 ;  /* 0x00000000121772ca */ /* 0x000fe200000e0000 */
[----:B------:R-:W-:Y:S01]  /*8df0*/  UIADD3 UR32, UP1, UR28, 0x1f0, URZ ;  /* 0x000001f01c207890 */ /* 0x000fe2000ff3e03f */
[----:B------:R-:W-:Y:S01]  /*8e00*/  R2UR UR9, R20 ;  /* 0x00000000140972ca */ /* 0x000fe200000e0000 */
[----:B------:R-:W-:Y:S01]  /*8e10*/  UIADD3.X UR17, URZ, UR29, URZ, UP0, !UPT ;  /* 0x0000001d3f117290 */ /* 0x000fe200087fe43f */
[----:B------:R-:W-:Y:S01]  /*8e20*/  R2UR UR8, R9 ;  /* 0x00000000090872ca */ /* 0x000fe200000e0000 */
[----:B------:R-:W-:Y:S01]  /*8e30*/  UPRMT UR20, URZ, 0x5410, UR15 ;  /* 0x000054103f147896 */ /* 0x000fe2000800000f */
[----:B------:R-:W-:Y:S01]  /*8e40*/  R2UR UR10, R21 ;  /* 0x00000000150a72ca */ /* 0x000fe200000e0000 */
[----:B------:R-:W-:Y:S01]  /*8e50*/  VIADD R8, R8, 0x1 ;  /* 0x0000000108087836 */ /* 0x000fe20000000000 */
[----:B------:R-:W-:Y:S01]  /*8e60*/  R2UR UR12, R16 ;  /* 0x00000000100c72ca */ /* 0x000fe200000e0000 */
[----:B------:R-:W-:Y:S01]  /*8e70*/  ULEA UR11, UR11, UR7, 0xd ;  /* 0x000000070b0b7291 */ /* 0x000fe2000f8e683f */
[----:B------:R-:W-:Y:S01]  /*8e80*/  R2UR UR26, R17 ;  /* 0x00000000111a72ca */ /* 0x000fe200000e0000 */
[----:B------:R-:W-:Y:S01]  /*8e90*/  UPRMT UR30, URZ, 0x5410, UR14 ;  /* 0x000054103f1e7896 */ /* 0x000fe2000800000e */
[----:B------:R-:W-:Y:S01]  /*8ea0*/  ISETP.GT.AND P1, PT, R6, 0x1, PT ;  /* 0x000000010600780c */ /* 0x000fe20003f24270 */
[----:B------:R-:W-:Y:S01]  /*8eb0*/  UIADD3 UR22, UR22, 0x28100, UR11 ;  /* 0x0002810016167890 */ /* 0x000fe2000fffe00b */
[----:B------:R-:W-:Y:S01]  /*8ec0*/  ISETP.NE.AND P0, PT, R8, 0x5, PT ;  /* 0x000000050800780c */ /* 0x000fe20003f05270 */
[----:B------:R-:W-:Y:S01]  /*8ed0*/  UIADD3.X UR33, URZ, UR29, URZ, UP1, !UPT ;  /* 0x0000001d3f217290 */ /* 0x000fe20008ffe43f */
[----:B------:R-:W-:Y:S01]  /*8ee0*/  VIADD R21, R21, 0x80 ;  /* 0x0000008015157836 */ /* 0x000fe20000000000 */
[----:B------:R-:W-:Y:S01]  /*8ef0*/  UIADD3 UR8, UR8, 0x100, URZ ;  /* 0x0000010008087890 */ /* 0x000fe2000fffe03f */
[----:B------:R-:W-:Y:S01]  /*8f00*/  SEL R12, RZ, 0x1, P0 ;  /* 0x00000001ff0c7807 */ /* 0x000fe20000000000 */
[----:B------:R-:W-:Y:S01]  /*8f10*/  UMOV UR18, 0x0 ;  /* 0x0000000000127882 */ /* 0x000fe20000000000 */
[----:B------:R-:W-:Y:S01]  /*8f20*/  UMOV UR19, 0x10000000 ;  /* 0x1000000000137882 */ /* 0x000fe20000000000 */
[----:B------:R-:W-:Y:S01]  /*8f30*/  UMOV UR11, UR23 ;  /* 0x00000017000b7c82 */ /* 0x000fe20008000000 */
[----:B------:R-:W-:-:S02]  /*8f40*/  LOP3.LUT R7, R7, R12, RZ, 0x3c, !PT ;  /* 0x0000000c07077212 */ /* 0x000fc400078e3cff */
[----:B------:R-:W-:Y:S02]  /*8f50*/  SEL R8, R8, RZ, P0 ;  /* 0x000000ff08087207 */ /* 0x000fe40000000000 */
[----:B------:R0:W-:Y:S02]  /*8f60*/  UTMALDG.3D.MULTICAST [UR8], [UR16], UR20, desc[UR18] ;  /* 0x00001208100073b4 */ /* 0x0001e40008011814 */
[----:B0-----:R-:W-:Y:S01]  /*8f70*/  UMOV UR8, UR22 ;  /* 0x0000001600087c82 */ /* 0x001fe20008000000 */
[----:B------:R-:W-:Y:S02]  /*8f80*/  UMOV UR11, UR26 ;  /* 0x0000001a000b7c82 */ /* 0x000fe40008000000 */
[----:B------:R0:W-:Y:S02]  /*8f90*/  UTMALDG.3D.MULTICAST [UR8], [UR32], UR30, desc[UR18] ;  /* 0x00001208200073b4 */ /* 0x0001e4000801181e */
[----:B0-----:R-:W-:Y:S05]  /*8fa0*/  @P1 BRA `(.L_x_181) ;  /* 0xfffffffc003c1947 */ /* 0x001fea000383ffff */
.L_x_178:
[----:B------:R-:W-:Y:S05]  /*8fb0*/  BSYNC B1 ;  /* 0x0000000000017941 */ /* 0x000fea0003800000 */
.L_x_177:
[----:B------:R-:W-:Y:S01]  /*8fc0*/  LOP3.LUT P1, RZ, R13, 0xff, RZ, 0xc0, !PT ;  /* 0x000000ff0dff7812 */ /* 0x000fe2000782c0ff */
[C---:B------:R-:W-:Y:S01]  /*8fd0*/  IMAD.IADD R15, R10.reuse, 0x1, R15 ;  /* 0x000000010a0f7824 */ /* 0x040fe200078e020f */
[----:B------:R-:W-:Y:S01]  /*8fe0*/  ULDC.64 UR8, c[0x0][0x650] ;  /* 0x0001940000087ab9 */ /* 0x000fe20000000a00 */
[C---:B------:R-:W-:Y:S01]  /*8ff0*/  ISETP.GE.U32.AND P2, PT, R10.reuse, 0x5, PT ;  /* 0x000000050a00780c */ /* 0x040fe20003f46070 */
[----:B------:R-:W-:Y:S01]  /*9000*/  BSSY B1, `(.L_x_182) ;  /* 0x0000069000017945 */ /* 0x000fe20003800000 */
[----:B------:R-:W-:Y:S01]  /*9010*/  IMAD.MOV.U32 R17, RZ, RZ, -0x1 ;  /* 0xffffffffff117424 */ /* 0x000fe200078e00ff */
[----:B------:R-:W-:Y:S01]  /*9020*/  ISETP.GT.U32.AND P0, PT, R15, 0x4, PT ;  /* 0x000000040f00780c */ /* 0x000fe20003f04070 */
[----:B------:R-:W-:Y:S01]  /*9030*/  IMAD.MOV.U32 R16, RZ, RZ, -0x1 ;  /* 0xffffffffff107424 */ /* 0x000fe200078e00ff */
[----:B------:R-:W-:Y:S02]  /*9040*/  PRMT R13, RZ, 0x7610, R13 ;  /* 0x00007610ff0d7816 */ /* 0x000fe4000000000d */
[----:B------:R-:W-:-:S03]  /*9050*/  ISETP.LT.U32.AND P0, PT, R10, 0x5, P0 ;  /* 0x000000050a00780c */ /* 0x000fc60000701070 */
[----:B------:R-:W0:Y:S01]  /*9060*/  @P1 S2R R7, SR_CgaCtaId ;  /* 0x0000000000071919 */ /* 0x000e220000008800 */
[----:B------:R-:W-:-:S04]  /*9070*/  @P1 MOV R6, 0x400 ;  /* 0x0000040000061802 */ /* 0x000fc80000000f00 */
[----:B0-----:R-:W-:Y:S01]  /*9080*/  @P1 LEA R8, R7, R6, 0x18 ;  /* 0x0000000607081211 */ /* 0x001fe200078ec0ff */
[----:B------:R-:W-:Y:S01]  /*9090*/  IMAD.WIDE.U32 R6, R15, -0x33333333, RZ ;  /* 0xcccccccd0f067825 */ /* 0x000fe200078e00ff */
[----:B------:R-:W-:Y:S02]  /*90a0*/  SEL R6, RZ, 0x1, !P0 ;  /* 0x00000001ff067807 */ /* 0x000fe40004000000 */
[----:B------:R0:W-:Y:S01]  /*90b0*/  @P1 SYNCS.ARRIVE.TRANS64.A1T0 RZ, [R8+URZ+0x68], RZ ;  /* 0x000068ff08ff19a7 */ /* 0x0001e2000810003f */
[----:B------:R-:W-:Y:S02]  /*90c0*/  IADD3 R2, P1, R2, UR24, RZ ;  /* 0x0000001802027c10 */ /* 0x000fe4000ff3e0ff */
[----:B------:R-:W-:Y:S01]  /*90d0*/  LOP3.LUT R11, R11, R6, RZ, 0x3c, !PT ;  /* 0x000000060b0b7212 */ /* 0x000fe200078e3cff */
[----:B------:R-:W-:Y:S01]  /*90e0*/  IMAD.MOV.U32 R6, RZ, RZ, -0x1 ;  /* 0xffffffffff067424 */ /* 0x000fe200078e00ff */
[----:B------:R-:W-:Y:S02]  /*90f0*/  IADD3.X R3, R3, UR21, RZ, P1, !PT ;  /* 0x0000001503037c10 */ /* 0x000fe40008ffe4ff */
[----:B------:R-:W-:-:S02]  /*9100*/  ISETP.GE.U32.AND P0, PT, R2, UR8, PT ;  /* 0x0000000802007c0c */ /* 0x000fc4000bf06070 */
[----:B0-----:R-:W-:Y:S02]  /*9110*/  SHF.R.U32.HI R8, RZ, 0x2, R7 ;  /* 0x00000002ff087819 */ /* 0x001fe40000011607 */
[----:B------:R-:W-:Y:S02]  /*9120*/  ISETP.GE.U32.AND.EX P0, PT, R3, UR9, PT, P0 ;  /* 0x0000000903007c0c */ /* 0x000fe4000bf06100 */
[----:B------:R-:W-:Y:S01]  /*9130*/  @P2 LOP3.LUT R11, R11, 0x1, R8, 0x78, !PT ;  /* 0x000000010b0b2812 */ /* 0x000fe200078e7808 */
[----:B------:R-:W-:Y:S01]  /*9140*/  IMAD R15, R8, -0x5, R15 ;  /* 0xfffffffb080f7824 */ /* 0x000fe200078e020f */
[----:B------:R-:W-:-:S09]  /*9150*/  PRMT R7, RZ, 0x7610, R7 ;  /* 0x00007610ff077816 */ /* 0x000fd20000000007 */
[----:B------:R-:W-:Y:S05]  /*9160*/  @P0 BRA `(.L_x_183) ;  /* 0x0000000400480947 */ /* 0x000fea0003800000 */
[----:B------:R-:W0:Y:S01]  /*9170*/  S2R R17, SR_CTAID.X ;  /* 0x0000000000117919 */ /* 0x000e220000002500 */
[----:B------:R-:W-:Y:S01]  /*9180*/  ULDC.64 UR8, c[0x0][0x628] ;  /* 0x00018a0000087ab9 */ /* 0x000fe20000000a00 */
[----:B------:R-:W1:Y:S01]  /*9190*/  LDC R18, c[0x0][0x144] ;  /* 0x00005100ff127b82 */ /* 0x000e620000000800 */
[----:B------:R-:W-:Y:S01]  /*91a0*/  ISETP.NE.U32.AND P0, PT, RZ, UR8, PT ;  /* 0x00000008ff007c0c */ /* 0x000fe2000bf05070 */
[----:B------:R-:W2:Y:S01]  /*91b0*/  S2R R12, SR_CTAID.Y ;  /* 0x00000000000c7919 */ /* 0x000ea20000002600 */
[----:B------:R-:W-:Y:S01]  /*91c0*/  ULDC UR10, c[0x0][0x150] ;  /* 0x00005400000a7ab9 */ /* 0x000fe20000000800 */
[----:B------:R-:W-:Y:S01]  /*91d0*/  ULDC UR11, c[0x0][0x630] ;  /* 0x00018c00000b7ab9 */ /* 0x000fe20000000800 */
[----:B------:R-:W-:Y:S01]  /*91e0*/  ISETP.NE.AND.EX P0, PT, RZ, UR9, PT, P0 ;  /* 0x00000009ff007c0c */ /* 0x000fe2000bf05300 */
[----:B------:R-:W-:Y:S01]  /*91f0*/  IMAD.MOV.U32 R6, RZ, RZ, R2 ;  /* 0x000000ffff067224 */ /* 0x000fe200078e0002 */
[----:B0-----:R-:W-:-:S05]  /*9200*/  I2FP.F32.U32 R7, R17 ;  /* 0x0000001100077245 */ /* 0x001fca0000201000 */
[----:B------:R-:W-:Y:S01]  /*9210*/  FMUL R20, R7, UR10 ;  /* 0x0000000a07147c20 */ /* 0x000fe20008400000 */
[----:B------:R-:W-:-:S05]  /*9220*/  IMAD.MOV.U32 R7, RZ, RZ, R3 ;  /* 0x000000ffff077224 */ /* 0x000fca00078e0003 */
[----:B--2---:R-:W-:Y:S05]  /*9230*/  @!P0 BRA `(.L_x_184) ;  /* 0x0000000000288947 */ /* 0x004fea0003800000 */
[----:B------:R-:W-:Y:S02]  /*9240*/  ULDC UR10, c[0x0][0x634] ;  /* 0x00018d00000a7ab9 */ /* 0x000fe40000000800 */
[----:B------:R-:W-:-:S05]  /*9250*/  IADD3 R7, P0, R2, UR10, RZ ;  /* 0x0000000a02077c10 */ /* 0x000fca000ff1e0ff */
[----:B------:R-:W-:-:S04]  /*9260*/  IMAD.X R19, RZ, RZ, R3, P0 ;  /* 0x000000ffff137224 */ /* 0x000fc800000e0603 */
[----:B------:R-:W-:-:S04]  /*9270*/  IMAD.WIDE.U32 R8, R19, UR8, RZ ;  /* 0x0000000813087c25 */ /* 0x000fc8000f8e00ff */
[----:B------:R-:W-:-:S04]  /*9280*/  IMAD.WIDE.U32 R8, P0, R7, UR9, R8 ;  /* 0x0000000907087c25 */ /* 0x000fc8000f800008 */
[----:B------:R-:W-:-:S04]  /*9290*/  IMAD.WIDE.U32 R6, R7, UR8, RZ ;  /* 0x0000000807067c25 */ /* 0x000fc8000f8e00ff */
[----:B------:R-:W-:Y:S01]  /*92a0*/  IMAD.MOV.U32 R6, RZ, RZ, R9 ;  /* 0x000000ffff067224 */ /* 0x000fe200078e0009 */
[----:B------:R-:W-:Y:S01]  /*92b0*/  IADD3 RZ, P1, R7, R8, RZ ;  /* 0x0000000807ff7210 */ /* 0x000fe20007f3e0ff */
[----:B------:R-:W-:-:S04]  /*92c0*/  IMAD.X R7, RZ, RZ, RZ, P0 ;  /* 0x000000ffff077224 */ /* 0x000fc800000e06ff */
[----:B------:R-:W-:-:S08]  /*92d0*/  IMAD.WIDE.U32.X R6, R19, UR9, R6, P1 ;  /* 0x0000000913067c25 */ /* 0x000fd000088e0406 */
.L_x_184:
[--C-:B------:R-:W-:Y:S01]  /*92e0*/  SHF.R.U64 R16, R6, UR11, R7.reuse ;  /* 0x0000000b06107c19 */ /* 0x100fe20008001207 */
[----:B------:R-:W0:Y:S01]  /*92f0*/  F2I.U32.TRUNC.NTZ R20, R20 ;  /* 0x0000001400147305 */ /* 0x000e22000020f000 */
[----:B------:R-:W-:Y:S01]  /*9300*/  SHF.R.U32.HI R6, RZ, UR11, R7 ;  /* 0x0000000bff067c19 */ /* 0x000fe20008011607 */
[----:B------:R-:W-:Y:S01]  /*9310*/  ULDC.64 UR8, c[0x0][0x620] ;  /* 0x0001880000087ab9 */ /* 0x000fe20000000a00 */
[----:B------:R-:W-:Y:S01]  /*9320*/  IADD3 R9, P0, RZ, -R16, RZ ;  /* 0x80000010ff097210 */ /* 0x000fe20007f1e0ff */
[----:B------:R-:W-:Y:S01]  /*9330*/  ULDC.64 UR10, c[0x0][0x640] ;  /* 0x00019000000a7ab9 */ /* 0x000fe20000000a00 */
[----:B------:R-:W2:Y:S03]  /*9340*/  LDC R21, c[0x0][0x148] ;  /* 0x00005200ff157b82 */ /* 0x000ea60000000800 */
[----:B------:R-:W-:Y:S01]  /*9350*/  IMAD.X R6, RZ, RZ, ~R6, P0 ;  /* 0x000000ffff067224 */ /* 0x000fe200000e0e06 */
[----:B------:R-:W-:-:S03]  /*9360*/  ISETP.NE.U32.AND P0, PT, RZ, UR10, PT ;  /* 0x0000000aff007c0c */ /* 0x000fc6000bf05070 */
[----:B------:R-:W-:Y:S01]  /*9370*/  IMAD R8, R6, UR8, RZ ;  /* 0x0000000806087c24 */ /* 0x000fe2000f8e02ff */
[----:B------:R-:W-:Y:S01]  /*9380*/  ISETP.NE.AND.EX P0, PT, RZ, UR11, PT, P0 ;  /* 0x0000000bff007c0c */ /* 0x000fe2000bf05300 */
[----:B------:R-:W-:Y:S01]  /*9390*/  IMAD.WIDE.U32 R6, R9, UR8, R2 ;  /* 0x0000000809067c25 */ /* 0x000fe2000f8e0002 */
[----:B------:R-:W-:-:S03]  /*93a0*/  ULDC UR8, c[0x0][0x618] ;  /* 0x0001860000087ab9 */ /* 0x000fc60000000800 */
[----:B------:R-:W-:Y:S01]  /*93b0*/  IMAD R9, R9, UR9, R8 ;  /* 0x0000000909097c24 */ /* 0x000fe2000f8e0208 */
[----:B------:R-:W-:Y:S01]  /*93c0*/  ULDC UR9, c[0x0][0x154] ;  /* 0x0000550000097ab9 */ /* 0x000fe20000000800 */
[----:B0-----:R-:W-:Y:S02]  /*93d0*/  IMAD.MOV R8, RZ, RZ, -R20 ;  /* 0x000000ffff087224 */ /* 0x001fe400078e0a14 */
[----:B------:R-:W-:Y:S02]  /*93e0*/  IMAD.IADD R7, R7, 0x1, R9 ;  /* 0x0000000107077824 */ /* 0x000fe400078e0209 */
[----:B-1----:R-:W-:Y:S01]  /*93f0*/  IMAD R17, R18, R8, R17 ;  /* 0x0000000812117224 */ /* 0x002fe200078e0211 */
[----:B------:R-:W-:Y:S02]  /*9400*/  I2FP.F32.U32 R8, R12 ;  /* 0x0000000c00087245 */ /* 0x000fe40000201000 */
[--C-:B------:R-:W-:Y:S02]  /*9410*/  SHF.R.U64 R18, R6, UR8, R7.reuse ;  /* 0x0000000806127c19 */ /* 0x100fe40008001207 */
[----:B------:R-:W-:Y:S01]  /*9420*/  SHF.R.U32.HI R7, RZ, UR8, R7 ;  /* 0x00000008ff077c19 */ /* 0x000fe20008011607 */
[----:B------:R-:W-:Y:S01]  /*9430*/  FMUL R8, R8, UR9 ;  /* 0x0000000908087c20 */ /* 0x000fe20008400000 */
[----:B------:R-:W-:-:S02]  /*9440*/  ULDC UR8, c[0x0][0x608] ;  /* 0x0001820000087ab9 */ /* 0x000fc40000000800 */
[--C-:B------:R-:W-:Y:S01]  /*9450*/  SHF.R.U64 R20, R18, UR8, R7.reuse ;  /* 0x0000000812147c19 */ /* 0x100fe20008001207 */
[----:B------:R0:W1:Y:S01]  /*9460*/  F2I.U32.TRUNC.NTZ R22, R8 ;  /* 0x0000000800167305 */ /* 0x000062000020f000 */
[----:B------:R-:W-:Y:S01]  /*9470*/  SHF.R.U32.HI R7, RZ, UR8, R7 ;  /* 0x00000008ff077c19 */ /* 0x000fe20008011607 */
[----:B------:R-:W-:-:S03]  /*9480*/  ULDC UR8, c[0x0][0x658] ;  /* 0x0001960000087ab9 */ /* 0x000fc60000000800 */
[--C-:B------:R-:W-:Y:S02]  /*9490*/  SHF.R.U64 R19, R20, UR8, R7.reuse ;  /* 0x0000000814137c19 */ /* 0x100fe40008001207 */
[----:B------:R-:W-:-:S03]  /*94a0*/  SHF.R.U32.HI R23, RZ, UR8, R7 ;  /* 0x00000008ff177c19 */ /* 0x000fc60008011607 */
[----:B------:R-:W-:Y:S02]  /*94b0*/  IMAD.MOV.U32 R6, RZ, RZ, R19 ;  /* 0x000000ffff067224 */ /* 0x000fe400078e0013 */
[----:B------:R-:W-:Y:S01]  /*94c0*/  IMAD.MOV.U32 R7, RZ, RZ, R23 ;  /* 0x000000ffff077224 */ /* 0x000fe200078e0017 */
[----:B0-----:R-:W-:Y:S06]  /*94d0*/  @!P0 BRA `(.L_x_185) ;  /* 0x0000000000288947 */ /* 0x001fec0003800000 */
        /* <DEDUP_REMOVED lines=10> */
.L_x_185:
[----:B------:R-:W-:Y:S01]  /*9580*/  ULDC UR8, c[0x0][0x648] ;  /* 0x0001920000087ab9 */ /* 0x000fe20000000800 */
[----:B-1----:R-:W-:Y:S01]  /*9590*/  IMAD.MOV R22, RZ, RZ, -R22 ;  /* 0x000000ffff167224 */ /* 0x002fe200078e0a16 */
[----:B------:R-:W-:Y:S01]  /*95a0*/  SHF.R.U64 R7, R6, UR8, R7 ;  /* 0x0000000806077c19 */ /* 0x000fe20008001207 */
[----:B------:R-:W-:Y:S01]  /*95b0*/  ULDC UR8, c[0x0][0x638] ;  /* 0x00018e0000087ab9 */ /* 0x000fe20000000800 */
[----:B------:R-:W-:Y:S01]  /*95c0*/  LOP3.LUT R6, R20, UR13, RZ, 0xc0, !PT ;  /* 0x0000000d14067c12 */ /* 0x000fe2000f8ec0ff */
[----:B--2---:R-:W-:Y:S01]  /*95d0*/  @P3 IMAD R17, R21, R22, R12 ;  /* 0x0000001615113224 */ /* 0x004fe200078e020c */
[----:B------:R-:W-:Y:S01]  /*95e0*/  LOP3.LUT R18, R18, UR4, RZ, 0xc0, !PT ;  /* 0x0000000412127c12 */ /* 0x000fe2000f8ec0ff */
[----:B------:R-:W-:Y:S01]  /*95f0*/  IMAD.MOV R8, RZ, RZ, -R7 ;  /* 0x000000ffff087224 */ /* 0x000fe200078e0a07 */
[----:B------:R-:W-:Y:S01]  /*9600*/  ULDC UR9, c[0x0][0x610] ;  /* 0x0001840000097ab9 */ /* 0x000fe20000000800 */
[----:B------:R-:W-:Y:S02]  /*9610*/  IMAD R6, R7, UR5, R6 ;  /* 0x0000000507067c24 */ /* 0x000fe4000f8e0206 */
[----:B------:R-:W-:Y:S01]  /*9620*/  IMAD R19, R8, UR8, R19 ;  /* 0x0000000808137c24 */ /* 0x000fe2000f8e0213 */
[----:B------:R-:W-:Y:S01]  /*9630*/  ULDC UR8, c[0x0][0x600] ;  /* 0x0001800000087ab9 */ /* 0x000fe20000000800 */
[----:B------:R-:W-:-:S02]  /*9640*/  IMAD R6, R6, UR9, R17 ;  /* 0x0000000906067c24 */ /* 0x000fc4000f8e0211 */
[----:B------:R-:W-:Y:S02]  /*9650*/  IMAD R19, R19, UR8, R18 ;  /* 0x0000000813137c24 */ /* 0x000fe4000f8e0212 */
[----:B------:R-:W-:-:S03]  /*9660*/  IMAD.MOV.U32 R7, RZ, RZ, 0x1 ;  /* 0x00000001ff077424 */ /* 0x000fc600078e00ff */
[----:B------:R-:W-:Y:S02]  /*9670*/  SEL R17, R19, R6, !P3 ;  /* 0x0000000613117207 */ /* 0x000fe40005800000 */
[----:B------:R-:W-:-:S07]  /*9680*/  SEL R6, R6, R19, !P3 ;  /* 0x0000001306067207 */ /* 0x000fce0005800000 */
.L_x_183:
[----:B------:R-:W-:Y:S05]  /*9690*/  BSYNC B1 ;  /* 0x0000000000017941 */ /* 0x000fea0003800000 */
.L_x_182:
[----:B------:R-:W-:-:S13]  /*96a0*/  LOP3.LUT P0, RZ, R7, 0xff, RZ, 0xc0, !PT ;  /* 0x000000ff07ff7812 */ /* 0x000fda000780c0ff */
[----:B------:R-:W-:Y:S05]  /*96b0*/  @P0 BRA `(.L_x_186) ;  /* 0xfffffff400400947 */ /* 0x000fea000383ffff */
[----:B------:R-:W-:Y:S05]  /*96c0*/  BSYNC B0 ;  /* 0x0000000000007941 */ /* 0x000fea0003800000 */
.L_x_175:
[----:B------:R-:W-:-:S03]  /*96d0*/  UMOV UR8, 0xffffffff ;  /* 0xffffffff00087882 */ /* 0x000fc60000000000 */
[----:B------:R-:W-:Y:S05]  /*96e0*/  BRA.DIV UR8, `(.L_x_187) ;  /* 0x0000000608407947 */ /* 0x000fea000b800000 */
[----:B------:R-:W-:-:S13]  /*96f0*/  ELECT P0, URZ, PT ;  /* 0x00000000003f782f */ /* 0x000fda0003800000 */
.L_x_202:
[----:B------:R-:W-:Y:S04]  /*9700*/  BSSY B0, `(.L_x_188) ;  /* 0x0000034000007945 */ /* 0x000fe80003800000 */
[----:B------:R-:W-:Y:S05]  /*9710*/  @!P0 BRA `(.L_x_189) ;  /* 0x0000000000c88947 */ /* 0x000fea0003800000 */
[----:B------:R-:W-:-:S04]  /*9720*/  LOP3.LUT R4, R4, 0x2, RZ, 0xfc, !PT ;  /* 0x0000000204047812 */ /* 0x000fc800078efcff */
[----:B------:R-:W-:-:S13]  /*9730*/  ISETP.NE.AND P0, PT, R4, 0x3, PT ;  /* 0x000000030400780c */ /* 0x000fda0003f05270 */
[----:B------:R-:W-:Y:S05]  /*9740*/  @!P0 BRA `(.L_x_190) ;  /* 0x0000000000048947 */ /* 0x000fea0003800000 */
[----:B------:R-:W-:Y:S01]  /*9750*/  BPT.TRAP 0x1 ;  /* 0x000000040000795c */ /* 0x000fe20000300000 */
.L_x_190:
[----:B------:R-:W0:Y:S01]  /*9760*/  S2R R3, SR_CgaCtaId ;  /* 0x0000000000037919 */ /* 0x000e220000008800 */
[----:B------:R-:W-:-:S04]  /*9770*/  MOV R0, 0x400 ;  /* 0x0000040000007802 */ /* 0x000fc80000000f00 */
[----:B0-----:R-:W-:Y:S02]  /*9780*/  LEA R0, R3, R0, 0x18 ;  /* 0x0000000003007211 */ /* 0x001fe400078ec0ff */
[----:B------:R-:W-:-:S03]  /*9790*/  SHF.L.U32 R3, R11, 0x1f, RZ ;  /* 0x0000001f0b037819 */ /* 0x000fc600000006ff */
[----:B------:R-:W-:-:S04]  /*97a0*/  VIADD R0, R0, 0x28 ;  /* 0x0000002800007836 */ /* 0x000fc80000000000 */
[C---:B------:R-:W-:Y:S02]  /*97b0*/  IMAD R6, R15.reuse, 0x8, R0 ;  /* 0x000000080f067824 */ /* 0x040fe400078e0200 */
[----:B------:R-:W-:Y:S02]  /*97c0*/  VIADD R15, R15, 0x1 ;  /* 0x000000010f0f7836 */ /* 0x000fe40000000000 */
[----:B------:R-:W0:Y:S03]  /*97d0*/  SYNCS.PHASECHK.TRANS64.TRYWAIT P0, [R6+URZ], R3 ;  /* 0x00000003060075a7 */ /* 0x000e26000800017f */
[----:B------:R-:W-:-:S04]  /*97e0*/  ISETP.NE.AND P1, PT, R15, 0x5, PT ;  /* 0x000000050f00780c */ /* 0x000fc80003f25270 */
[----:B------:R-:W-:Y:S02]  /*97f0*/  SEL R2, RZ, 0x1, P1 ;  /* 0x00000001ff027807 */ /* 0x000fe40000800000 */
[----:B------:R-:W-:Y:S02]  /*9800*/  SEL R15, R15, RZ, P1 ;  /* 0x000000ff0f0f7207 */ /* 0x000fe40000800000 */
[----:B------:R-:W-:-:S03]  /*9810*/  LOP3.LUT R8, R11, R2, RZ, 0x3c, !PT ;  /* 0x000000020b087212 */ /* 0x000fc600078e3cff */
[----:B------:R-:W-:Y:S01]  /*9820*/  IMAD R7, R15, 0x8, R0 ;  /* 0x000000080f077824 */ /* 0x000fe200078e0200 */
[----:B------:R-:W-:Y:S01]  /*9830*/  SHF.L.U32 R4, R8, 0x1f, RZ ;  /* 0x0000001f08047819 */ /* 0x000fe200000006ff */
[----:B0-----:R-:W-:Y:S06]  /*9840*/  @!P0 BRA `(.L_x_191) ;  /* 0x0000000400088947 */ /* 0x001fec0003800000 */
.L_x_203:
[----:B------:R-:W1:Y:S01]  /*9850*/  SYNCS.PHASECHK.TRANS64.TRYWAIT P0, [R7+URZ], R4 ;  /* 0x00000004070075a7 */ /* 0x000e62000800017f */
[----:B------:R-:W-:-:S05]  /*9860*/  VIADD R2, R15, 0x1 ;  /* 0x000000010f027836 */ /* 0x000fca0000000000 */
[----:B------:R-:W-:-:S04]  /*9870*/  ISETP.NE.AND P1, PT, R2, 0x5, PT ;  /* 0x000000050200780c */ /* 0x000fc80003f25270 */
[----:B0-----:R-:W-:Y:S02]  /*9880*/  SEL R3, RZ, 0x1, P1 ;  /* 0x00000001ff037807 */ /* 0x001fe40000800000 */
[----:B------:R-:W-:Y:S02]  /*9890*/  SEL R9, R2, RZ, P1 ;  /* 0x000000ff02097207 */ /* 0x000fe40000800000 */
[----:B------:R-:W-:-:S03]  /*98a0*/  LOP3.LUT R8, R8, R3, RZ, 0x3c, !PT ;  /* 0x0000000308087212 */ /* 0x000fc600078e3cff */
[----:B------:R-:W-:Y:S01]  /*98b0*/  IMAD R10, R9, 0x8, R0 ;  /* 0x00000008090a7824 */ /* 0x000fe200078e0200 */
[----:B------:R-:W-:Y:S01]  /*98c0*/  SHF.L.U32 R5, R8, 0x1f, RZ ;  /* 0x0000001f08057819 */ /* 0x000fe200000006ff */
[----:B-1----:R-:W-:Y:S06]  /*98d0*/  @!P0 BRA `(.L_x_192) ;  /* 0x0000000000f88947 */ /* 0x002fec0003800000 */
.L_x_204:
[----:B------:R-:W1:Y:S01]  /*98e0*/  SYNCS.PHASECHK.TRANS64.TRYWAIT P0, [R10+URZ], R5 ;  /* 0x000000050a0075a7 */ /* 0x000e62000800017f */
[----:B------:R-:W-:-:S05]  /*98f0*/  VIADD R2, R9, 0x1 ;  /* 0x0000000109027836 */ /* 0x000fca0000000000 */
[----:B------:R-:W-:-:S04]  /*9900*/  ISETP.NE.AND P1, PT, R2, 0x5, PT ;  /* 0x000000050200780c */ /* 0x000fc80003f25270 */
[----:B------:R-:W-:Y:S02]  /*9910*/  SEL R3, RZ, 0x1, P1 ;  /* 0x00000001ff037807 */ /* 0x000fe40000800000 */
[----:B0-----:R-:W-:Y:S02]  /*9920*/  SEL R7, R2, RZ, P1 ;  /* 0x000000ff02077207 */ /* 0x001fe40000800000 */
[----:B------:R-:W-:-:S03]  /*9930*/  LOP3.LUT R9, R8, R3, RZ, 0x3c, !PT ;  /* 0x0000000308097212 */ /* 0x000fc600078e3cff */
[----:B------:R-:W-:Y:S01]  /*9940*/  IMAD R11, R7, 0x8, R0 ;  /* 0x00000008070b7824 */ /* 0x000fe200078e0200 */
[----:B------:R-:W-:Y:S01]  /*9950*/  SHF.L.U32 R6, R9, 0x1f, RZ ;  /* 0x0000001f09067819 */ /* 0x000fe200000006ff */
[----:B-1----:R-:W-:Y:S06]  /*9960*/  @!P0 BRA `(.L_x_193) ;  /* 0x0000000000e88947 */ /* 0x002fec0003800000 */
.L_x_205:
[----:B------:R-:W1:Y:S01]  /*9970*/  SYNCS.PHASECHK.TRANS64.TRYWAIT P0, [R11+URZ], R6 ;  /* 0x000000060b0075a7 */ /* 0x000e62000800017f */
[----:B------:R-:W-:-:S05]  /*9980*/  VIADD R2, R7, 0x1 ;  /* 0x0000000107027836 */ /* 0x000fca0000000000 */
[----:B------:R-:W-:-:S04]  /*9990*/  ISETP.NE.AND P1, PT, R2, 0x5, PT ;  /* 0x000000050200780c */ /* 0x000fc80003f25270 */
[----:B------:R-:W-:Y:S02]  /*99a0*/  SEL R4, RZ, 0x1, P1 ;  /* 0x00000001ff047807 */ /* 0x000fe40000800000 */
[----:B------:R-:W-:Y:S02]  /*99b0*/  SEL R3, R2, RZ, P1 ;  /* 0x000000ff02037207 */ /* 0x000fe40000800000 */
[----:B------:R-:W-:Y:S01]  /*99c0*/  LOP3.LUT R4, R9, R4, RZ, 0x3c, !PT ;  /* 0x0000000409047212 */ /* 0x000fe200078e3cff */
[----:B-1----:R-:W-:Y:S06]  /*99d0*/  @!P0 BRA `(.L_x_194) ;  /* 0x0000000000e08947 */ /* 0x002fec0003800000 */
.L_x_206:
[----:B------:R-:W-:Y:S01]  /*99e0*/  IMAD R3, R3, 0x8, R0 ;  /* 0x0000000803037824 */ /* 0x000fe200078e0200 */
[----:B------:R-:W-:-:S07]  /*99f0*/  SHF.L.U32 R0, R4, 0x1f, RZ ;  /* 0x0000001f04007819 */ /* 0x000fce00000006ff */
.L_x_195:
[----:B--2---:R2:W3:Y:S02]  /*9a00*/  SYNCS.PHASECHK.TRANS64.TRYWAIT P0, [R3+URZ], R0 ;  /* 0x00000000030075a7 */ /* 0x0044e4000800017f */
[----:B---3--:R-:W-:Y:S05]  /*9a10*/  @!P0 NANOSLEEP.SYNCS 0x989680 ;  /* 0x009896800000895d */ /* 0x008fea0003900000 */
[----:B------:R-:W3:Y:S02]  /*9a20*/  @!P0 SYNCS.PHASECHK.TRANS64 P0, [R3+URZ], R0 ;  /* 0x00000000030085a7 */ /* 0x000ee4000800007f */
[----:B---3--:R-:W-:Y:S05]  /*9a30*/  @!P0 BRA `(.L_x_195) ;  /* 0xfffffffc00f08947 */ /* 0x008fea000383ffff */
.L_x_189:
[----:B------:R-:W-:Y:S05]  /*9a40*/  BSYNC B0 ;  /* 0x0000000000007941 */ /* 0x000fea0003800000 */
.L_x_188:
[----:B------:R-:W-:Y:S05]  /*9a50*/  EXIT ;  /* 0x000000000000794d */ /* 0x000fea0003800000 */
.L_x_21:
[----:B-1----:R-:W-:-:S04]  /*9a60*/  IMAD.U32 R13, RZ, RZ, UR6 ;  /* 0x00000006ff0d7e24 */ /* 0x002fc8000f8e00ff */
[----:B------:R1:W4:Y:S03]  /*9a70*/  SYNCS.PHASECHK.TRANS64.TRYWAIT P0, [R13+URZ], R12 ;  /* 0x0000000c0d0075a7 */ /* 0x000326000800017f */
[----:B----4-:R-:W-:Y:S05]  /*9a80*/  @!P0 NANOSLEEP.SYNCS 0x989680 ;  /* 0x009896800000895d */ /* 0x010fea0003900000 */
[----:B------:R-:W4:Y:S02]  /*9a90*/  @!P0 SYNCS.PHASECHK.TRANS64 P0, [R13+URZ], R12 ;  /* 0x0000000c0d0085a7 */ /* 0x000f24000800007f */
[----:B----4-:R-:W-:Y:S05]  /*9aa0*/  @!P0 BRA `(.L_x_21) ;  /* 0xfffffffc00ec8947 */ /* 0x010fea000383ffff */
[----:B------:R-:W-:Y:S05]  /*9ab0*/  BRA `(.L_x_20) ;  /* 0xffffff7c00587947 */ /* 0x000fea000383ffff */
.L_x_27:
[----:B-1----:R-:W-:-:S04]  /*9ac0*/  IMAD.U32 R15, RZ, RZ, UR13 ;  /* 0x0000000dff0f7e24 */ /* 0x002fc8000f8e00ff */
[----:B------:R1:W4:Y:S03]  /*9ad0*/  SYNCS.PHASECHK.TRANS64.TRYWAIT P0, [R15+URZ], R14 ;  /* 0x0000000e0f0075a7 */ /* 0x000326000800017f */
[----:B----4-:R-:W-:Y:S05]  /*9ae0*/  @!P0 NANOSLEEP.SYNCS 0x989680 ;  /* 0x009896800000895d */ /* 0x010fea0003900000 */
[----:B------:R-:W4:Y:S02]  /*9af0*/  @!P0 SYNCS.PHASECHK.TRANS64 P0, [R15+URZ], R14 ;  /* 0x0000000e0f0085a7 */ /* 0x000f24000800007f */
[----:B----4-:R-:W-:Y:S05]  /*9b00*/  @!P0 BRA `(.L_x_27) ;  /* 0xfffffffc00ec8947 */ /* 0x010fea000383ffff */
[----:B------:R-:W-:Y:S05]  /*9b10*/  BRA `(.L_x_26) ;  /* 0xffffff88000c7947 */ /* 0x000fea000383ffff */
.L_x_176:
[----:B------:R-:W-:Y:S01]  /*9b20*/  BSSY B1, `(.L_x_196) ;  /* 0x0000006000017945 */ /* 0x000fe20003800000 */
[----:B------:R-:W-:-:S07]  /*9b30*/  IMAD.MOV.U32 R7, RZ, RZ, -0x1 ;  /* 0xffffffffff077424 */ /* 0x000fce00078e00ff */
[----:B------:R-:W-:Y:S05]  /*9b40*/  WARPSYNC.COLLECTIVE R7, `(.L_x_197) ;  /* 0x00000000070c7348 */ /* 0x000fea0003c00000 */
[----:B------:R-:W-:Y:S02]  /*9b50*/  ELECT P0, UR62, PT ;  /* 0x00000000003e782f */ /* 0x000fe40003800000 */
[----:B------:R-:W-:Y:S01]  /*9b60*/  MOV R7, UR62 ;  /* 0x0000003e00077c02 */ /* 0x000fe20008000f00 */
[----:B------:R-:W-:Y:S10]  /*9b70*/  ENDCOLLECTIVE ;  /* 0x000000000000791b */ /* 0x000ff40003800000 */
.L_x_197:
[----:B------:R-:W-:Y:S05]  /*9b80*/  BSYNC B1 ;  /* 0x0000000000017941 */ /* 0x000fea0003800000 */
.L_x_196:
[----:B------:R-:W-:Y:S05]  /*9b90*/  BRA `(.L_x_198) ;  /* 0xfffffff000147947 */ /* 0x000fea000383ffff */
.L_x_179:
[----:B-1----:R1:W2:Y:S02]  /*9ba0*/  SYNCS.PHASECHK.TRANS64.TRYWAIT P0, [R20+URZ+0x28], R9 ;  /* 0x00002809140075a7 */ /* 0x0022a4000800017f */
[----:B--2---:R-:W-:Y:S05]  /*9bb0*/  @!P0 NANOSLEEP.SYNCS 0x989680 ;  /* 0x009896800000895d */ /* 0x004fea0003900000 */
[----:B------:R-:W2:Y:S02]  /*9bc0*/  @!P0 SYNCS.PHASECHK.TRANS64 P0, [R20+URZ+0x28], R9 ;  /* 0x00002809140085a7 */ /* 0x000ea4000800007f */
[----:B--2---:R-:W-:Y:S05]  /*9bd0*/  @!P0 BRA `(.L_x_179) ;  /* 0xfffffffc00f08947 */ /* 0x004fea000383ffff */
[----:B------:R-:W-:Y:S05]  /*9be0*/  BRA `(.L_x_199) ;  /* 0xfffffff000507947 */ /* 0x000fea000383ffff */
.L_x_187:
[----:B------:R-:W-:Y:S01]  /*9bf0*/  BSSY B0, `(.L_x_200) ;  /* 0x0000006000007945 */ /* 0x000fe20003800000 */
[----:B------:R-:W-:-:S07]  /*9c00*/  IMAD.MOV.U32 R7, RZ, RZ, -0x1 ;  /* 0xffffffffff077424 */ /* 0x000fce00078e00ff */
[----:B------:R-:W-:Y:S05]  /*9c10*/  WARPSYNC.COLLECTIVE R7, `(.L_x_201) ;  /* 0x00000000070c7348 */ /* 0x000fea0003c00000 */
[----:B------:R-:W-:Y:S02]  /*9c20*/  ELECT P0, UR62, PT ;  /* 0x00000000003e782f */ /* 0x000fe40003800000 */
[----:B------:R-:W-:Y:S01]  /*9c30*/  MOV R7, UR62 ;  /* 0x0000003e00077c02 */ /* 0x000fe20008000f00 */
[----:B------:R-:W-:Y:S10]  /*9c40*/  ENDCOLLECTIVE ;  /* 0x000000000000791b */ /* 0x000ff40003800000 */
.L_x_201:
[----:B------:R-:W-:Y:S05]  /*9c50*/  BSYNC B0 ;  /* 0x0000000000007941 */ /* 0x000fea0003800000 */
.L_x_200:
[----:B------:R-:W-:Y:S05]  /*9c60*/  BRA `(.L_x_202) ;  /* 0xfffffff800a47947 */ /* 0x000fea000383ffff */
.L_x_191:
[----:B0-----:R0:W1:Y:S02]  /*9c70*/  SYNCS.PHASECHK.TRANS64.TRYWAIT P0, [R6+URZ], R3 ;  /* 0x00000003060075a7 */ /* 0x001064000800017f */
[----:B-1----:R-:W-:Y:S05]  /*9c80*/  @!P0 NANOSLEEP.SYNCS 0x989680 ;  /* 0x009896800000895d */ /* 0x002fea0003900000 */
[----:B------:R-:W1:Y:S02]  /*9c90*/  @!P0 SYNCS.PHASECHK.TRANS64 P0, [R6+URZ], R3 ;  /* 0x00000003060085a7 */ /* 0x000e64000800007f */
[----:B-1----:R-:W-:Y:S05]  /*9ca0*/  @!P0 BRA `(.L_x_191) ;  /* 0xfffffffc00f08947 */ /* 0x002fea000383ffff */
[----:B------:R-:W-:Y:S05]  /*9cb0*/  BRA `(.L_x_203) ;  /* 0xfffffff800e47947 */ /* 0x000fea000383ffff */
.L_x_192:
[----:B0-----:R0:W1:Y:S02]  /*9cc0*/  SYNCS.PHASECHK.TRANS64.TRYWAIT P0, [R7+URZ], R4 ;  /* 0x00000004070075a7 */ /* 0x001064000800017f */
[----:B-1----:R-:W-:Y:S05]  /*9cd0*/  @!P0 NANOSLEEP.SYNCS 0x989680 ;  /* 0x009896800000895d */ /* 0x002fea0003900000 */
[----:B------:R-:W1:Y:S02]  /*9ce0*/  @!P0 SYNCS.PHASECHK.TRANS64 P0, [R7+URZ], R4 ;  /* 0x00000004070085a7 */ /* 0x000e64000800007f */
[----:B-1----:R-:W-:Y:S05]  /*9cf0*/  @!P0 BRA `(.L_x_192) ;  /* 0xfffffffc00f08947 */ /* 0x002fea000383ffff */
[----:B------:R-:W-:Y:S05]  /*9d00*/  BRA `(.L_x_204) ;  /* 0xfffffff800f47947 */ /* 0x000fea000383ffff */
.L_x_193:
[----:B0-----:R0:W1:Y:S02]  /*9d10*/  SYNCS.PHASECHK.TRANS64.TRYWAIT P0, [R10+URZ], R5 ;  /* 0x000000050a0075a7 */ /* 0x001064000800017f */
[----:B-1----:R-:W-:Y:S05]  /*9d20*/  @!P0 NANOSLEEP.SYNCS 0x989680 ;  /* 0x009896800000895d */ /* 0x002fea0003900000 */
[----:B------:R-:W1:Y:S02]  /*9d30*/  @!P0 SYNCS.PHASECHK.TRANS64 P0, [R10+URZ], R5 ;  /* 0x000000050a0085a7 */ /* 0x000e64000800007f */
[----:B-1----:R-:W-:Y:S05]  /*9d40*/  @!P0 BRA `(.L_x_193) ;  /* 0xfffffffc00f08947 */ /* 0x002fea000383ffff */
[----:B------:R-:W-:Y:S05]  /*9d50*/  BRA `(.L_x_205) ;  /* 0xfffffffc00047947 */ /* 0x000fea000383ffff */
.L_x_194:
[----:B-1----:R1:W2:Y:S02]  /*9d60*/  SYNCS.PHASECHK.TRANS64.TRYWAIT P0, [R11+URZ], R6 ;  /* 0x000000060b0075a7 */ /* 0x0022a4000800017f */
[----:B--2---:R-:W-:Y:S05]  /*9d70*/  @!P0 NANOSLEEP.SYNCS 0x989680 ;  /* 0x009896800000895d */ /* 0x004fea0003900000 */
[----:B------:R-:W2:Y:S02]  /*9d80*/  @!P0 SYNCS.PHASECHK.TRANS64 P0, [R11+URZ], R6 ;  /* 0x000000060b0085a7 */ /* 0x000ea4000800007f */
[----:B--2---:R-:W-:Y:S05]  /*9d90*/  @!P0 BRA `(.L_x_194) ;  /* 0xfffffffc00f08947 */ /* 0x004fea000383ffff */
[----:B------:R-:W-:Y:S05]  /*9da0*/  BRA `(.L_x_206) ;  /* 0xfffffffc000c7947 */ /* 0x000fea000383ffff */
.L_x_207:
[----:B------:R-:W-:-:S00]  /*9db0*/  BRA `(.L_x_207) ;  /* 0xfffffffc00fc7947 */ /* 0x000fc0000383ffff */
[----:B------:R-:W-:-:S00]  /*9dc0*/  NOP ;  /* 0x0000000000007918 */ /* 0x000fc00000000000 */
        /* <DEDUP_REMOVED lines=11> */
.L_x_208:


//--------------------- .nv.shared._ZN7cutlass13device_kernelINS_4gemm6kernel13GemmUniversalIN4cute5tupleIJiiiiEEENS1_10collective13CollectiveMmaINS1_37MainloopSm90TmaGmmaWarpSpecializedFP8ILi5ENS5_IJNS4_1CILi2EEENSA_ILi4EEENSA_ILi1EEEEEENS1_35KernelTmaWarpSpecializedCooperativeEEENS5_IJNSA_ILi256EEENSA_ILi64EEENSA_ILi128EEEEEENS_12float_e5m2_tENS5_IJlSD_lEEESL_SM_NS4_8TiledMMAINS4_8MMA_AtomIJNS4_4SM904GMMA30MMA_64x64x32_F32E5M2E5M2_SS_TNILNSQ_7ScaleInE1ELSS_1EEEEEENS4_6LayoutINS5_IJSB_SD_SD_EEENS5_IJSD_NSA_ILi0EEESX_EEEEENS5_IJNS4_10UnderscoreES10_S10_EEEEENS4_23SM90_TMA_LOAD_MULTICASTENS4_14ComposedLayoutINS4_7SwizzleILi3ELi4ELi3EEENS4_18smem_ptr_flag_bitsILi8EEENSV_INS5_IJNSA_ILi8EEESJ_EEENS5_IJSJ_SD_EEEEEEEvNS4_8identityES13_S1D_vS1E_EENS_8epilogue10collective6detail29Sm90TmaWarpSpecializedAdapterINS1H_15DefaultEpilogueISL_SM_SM_NS1G_6thread17LinearCombinationISL_Li1EffLNS1L_9ScaleType4KindE0ELNS_15FloatRoundStyleE2ESL_EENS1_15EpilogueDefaultEEEEEvvEEEEvNT_6ParamsE --------------------------
	.section	.nv.shared._ZN7cutlass13device_kernelINS_4gemm6kernel13GemmUniversalIN4cute5tupleIJiiiiEEENS1_10collective13CollectiveMmaINS1_37MainloopSm90TmaGmmaWarpSpecializedFP8ILi5ENS5_IJNS4_1CILi2EEENSA_ILi4EEENSA_ILi1EEEEEENS1_35KernelTmaWarpSpecializedCooperativeEEENS5_IJNSA_ILi256EEENSA_ILi64EEENSA_ILi128EEEEEENS_12float_e5m2_tENS5_IJlSD_lEEESL_SM_NS4_8TiledMMAINS4_8MMA_AtomIJNS4_4SM904GMMA30MMA_64x64x32_F32E5M2E5M2_SS_TNILNSQ_7ScaleInE1ELSS_1EEEEEENS4_6LayoutINS5_IJSB_SD_SD_EEENS5_IJSD_NSA_ILi0EEESX_EEEEENS5_IJNS4_10UnderscoreES10_S10_EEEEENS4_23SM90_TMA_LOAD_MULTICASTENS4_14ComposedLayoutINS4_7SwizzleILi3ELi4ELi3EEENS4_18smem_ptr_flag_bitsILi8EEENSV_INS5_IJNSA_ILi8EEESJ_EEENS5_IJSJ_SD_EEEEEEEvNS4_8identityES13_S1D_vS1E_EENS_8epilogue10collective6detail29Sm90TmaWarpSpecializedAdapterINS1H_15DefaultEpilogueISL_SM_SM_NS1G_6thread17LinearCombinationISL_Li1EffLNS1L_9ScaleType4KindE0ELNS_15FloatRoundStyleE2ESL_EENS1_15EpilogueDefaultEEEEEvvEEEEvNT_6ParamsE,"aw",@nobits
	.sectionflags	@""
	.align	16
	.zero		1024


//--------------------- .nv.shared.reserved.0     --------------------------
	.section	.nv.shared.reserved.0,"aw",@nobits
	.weak		__nv_reservedSMEM_offset_0_alias
	.size		__nv_reservedSMEM_offset_0_alias, 0, 0
	.other		__nv_reservedSMEM_offset_0_alias,@"STO_CUDA_RESERVED_SHARED STV_DEFAULT"
__nv_reservedSMEM_offset_0_alias:
	.zero		0


//--------------------- .nv.global                --------------------------
	.section	.nv.global,"aw",@nobits
.nv.global:
	.type		_ZN40_INTERNAL_e35200c3_4_k_cu_62781d2e_178044cute1_E,@object
	.size		_ZN40_INTERNAL_e35200c3_4_k_cu_62781d2e_178044cute1_E,(_ZN40_INTERNAL_e35200c3_4_k_cu_62781d2e_178044cuda3std3__45__cpo6cbeginE - _ZN40_INTERNAL_e35200c3_4_k_cu_62781d2e_178044cute1_E)
_ZN40_INTERNAL_e35200c3_4_k_cu_62781d2e_178044cute1_E:
	.zero		1
	.type		_ZN40_INTERNAL_e35200c3_4_k_cu_62781d2e_178044cuda3std3__45__cpo6cbeginE,@object
	.size		_ZN40_INTERNAL_e35200c3_4_k_cu_62781d2e_178044cuda3std3__45__cpo6cbeginE,(_ZN40_INTERNAL_e35200c3_4_k_cu_62781d2e_178044cuda3std3__48in_placeE - _ZN40_INTERNAL_e35200c3_4_k_cu_62781d2e_178044cuda3std3__45__cpo6cbeginE)
_ZN40_INTERNAL_e35200c3_4_k_cu_62781d2e_178044cuda3std3__45__cpo6cbeginE:
	.zero		1
	.type		_ZN40_INTERNAL_e35200c3_4_k_cu_62781d2e_178044cuda3std3__48in_placeE,@object
	.size		_ZN40_INTERNAL_e35200c3_4_k_cu_62781d2e_178044cuda3std3__48in_placeE,(_ZN40_INTERNAL_e35200c3_4_k_cu_62781d2e_178044cuda3std6ranges3__45__cpo9iter_moveE - _ZN40_INTERNAL_e35200c3_4_k_cu_62781d2e_178044cuda3std3__48in_placeE)
_ZN40_INTERNAL_e35200c3_4_k_cu_62781d2e_178044cuda3std3__48in_placeE:
	.zero		1
	.type		_ZN40_INTERNAL_e35200c3_4_k_cu_62781d2e_178044cuda3std6ranges3__45__cpo9iter_moveE,@object
	.size		_ZN40_INTERNAL_e35200c3_4_k_cu_62781d2e_178044cuda3std6ranges3__45__cpo9iter_moveE,(_ZN40_INTERNAL_e35200c3_4_k_cu_62781d2e_178044cuda3std3__45__cpo5beginE - _ZN40_INTERNAL_e35200c3_4_k_cu_62781d2e_178044cuda3std6ranges3__45__cpo9iter_moveE)
_ZN40_INTERNAL_e35200c3_4_k_cu_62781d2e_178044cuda3std6ranges3__45__cpo9iter_moveE:
	.zero		1
	.type		_ZN40_INTERNAL_e35200c3_4_k_cu_62781d2e_178044cuda3std3__45__cpo5beginE,@object
	.size		_ZN40_INTERNAL_e35200c3_4_k_cu_62781d2e_178044cuda3std3__45__cpo5beginE,(_ZN40_INTERNAL_e35200c3_4_k_cu_62781d2e_178044cuda3std3__442_GLOBAL__N__e35200c3_4_k_cu_62781d2e_178046ignoreE - _ZN40_INTERNAL_e35200c3_4_k_cu_62781d2e_178044cuda3std3__45__cpo5beginE)
_ZN40_INTERNAL_e35200c3_4_k_cu_62781d2e_178044cuda3std3__45__cpo5beginE:
	.zero		1
	.type		_ZN40_INTERNAL_e35200c3_4_k_cu_62781d2e_178044cuda3std3__442_GLOBAL__N__e35200c3_4_k_cu_62781d2e_178046ignoreE,@object
	.size		_ZN40_INTERNAL_e35200c3_4_k_cu_62781d2e_178044cuda3std3__442_GLOBAL__N__e35200c3_4_k_cu_62781d2e_178046ignoreE,(_ZN40_INTERNAL_e35200c3_4_k_cu_62781d2e_178044cute7productE - _ZN40_INTERNAL_e35200c3_4_k_cu_62781d2e_178044cuda3std3__442_GLOBAL__N__e35200c3_4_k_cu_62781d2e_178046ignoreE)
_ZN40_INTERNAL_e35200c3_4_k_cu_62781d2e_178044cuda3std3__442_GLOBAL__N__e35200c3_4_k_cu_62781d2e_178046ignoreE:
	.zero		1
	.type		_ZN40_INTERNAL_e35200c3_4_k_cu_62781d2e_178044cute7productE,@object
	.size		_ZN40_INTERNAL_e35200c3_4_k_cu_62781d2e_178044cute7productE,(_ZN40_INTERNAL_e35200c3_4_k_cu_62781d2e_178044cuda3std3__45__cpo3endE - _ZN40_INTERNAL_e35200c3_4_k_cu_62781d2e_178044cute7productE)
_ZN40_INTERNAL_e35200c3_4_k_cu_62781d2e_178044cute7productE:
	.zero		1
	.type		_ZN40_INTERNAL_e35200c3_4_k_cu_62781d2e_178044cuda3std3__45__cpo3endE,@object
	.size		_ZN40_INTERNAL_e35200c3_4_k_cu_62781d2e_178044cuda3std3__45__cpo3endE,(_ZN40_INTERNAL_e35200c3_4_k_cu_62781d2e_178044cuda3std3__419piecewise_constructE - _ZN40_INTERNAL_e35200c3_4_k_cu_62781d2e_178044cuda3std3__45__cpo3endE)
_ZN40_INTERNAL_e35200c3_4_k_cu_62781d2e_178044cuda3std3__45__cpo3endE:
	.zero		1
	.type		_ZN40_INTERNAL_e35200c3_4_k_cu_62781d2e_178044cuda3std3__419piecewise_constructE,@object
	.size		_ZN40_INTERNAL_e35200c3_4_k_cu_62781d2e_178044cuda3std3__419piecewise_constructE,(_ZN40_INTERNAL_e35200c3_4_k_cu_62781d2e_178044cuda3std3__45__cpo4cendE - _ZN40_INTERNAL_e35200c3_4_k_cu_62781d2e_178044cuda3std3__419piecewise_constructE)
_ZN40_INTERNAL_e35200c3_4_k_cu_62781d2e_178044cuda3std3__419piecewise_constructE:
	.zero		1
	.type		_ZN40_INTERNAL_e35200c3_4_k_cu_62781d2e_178044cuda3std3__45__cpo4cendE,@object
	.size		_ZN40_INTERNAL_e35200c3_4_k_cu_62781d2e_178044cuda3std3__45__cpo4cendE,(_ZN40_INTERNAL_e35200c3_4_k_cu_62781d2e_178044cuda3std6ranges3__45__cpo4swapE - _ZN40_INTERNAL_e35200c3_4_k_cu_62781d2e_178044cuda3std3__45__cpo4cendE)
_ZN40_INTERNAL_e35200c3_4_k_cu_62781d2e_178044cuda3std3__45__cpo4cendE:
	.zero		1
	.type		_ZN40_INTERNAL_e35200c3_4_k_cu_62781d2e_178044cuda3std6ranges3__45__cpo4swapE,@object
	.size		_ZN40_INTERNAL_e35200c3_4_k_cu_62781d2e_178044cuda3std6ranges3__45__cpo4swapE,(.L_7 - _ZN40_INTERNAL_e35200c3_4_k_cu_62781d2e_178044cuda3std6ranges3__45__cpo4swapE)
_ZN40_INTERNAL_e35200c3_4_k_cu_62781d2e_178044cuda3std6ranges3__45__cpo4swapE:
	.zero		1
.L_7:


//--------------------- .nv.constant0._ZN7cutlass13device_kernelINS_4gemm6kernel13GemmUniversalIN4cute5tupleIJiiiiEEENS1_10collective13CollectiveMmaINS1_37MainloopSm90TmaGmmaWarpSpecializedFP8ILi5ENS5_IJNS4_1CILi2EEENSA_ILi4EEENSA_ILi1EEEEEENS1_35KernelTmaWarpSpecializedCooperativeEEENS5_IJNSA_ILi256EEENSA_ILi64EEENSA_ILi128EEEEEENS_12float_e5m2_tENS5_IJlSD_lEEESL_SM_NS4_8TiledMMAINS4_8MMA_AtomIJNS4_4SM904GMMA30MMA_64x64x32_F32E5M2E5M2_SS_TNILNSQ_7ScaleInE1ELSS_1EEEEEENS4_6LayoutINS5_IJSB_SD_SD_EEENS5_IJSD_NSA_ILi0EEESX_EEEEENS5_IJNS4_10UnderscoreES10_S10_EEEEENS4_23SM90_TMA_LOAD_MULTICASTENS4_14ComposedLayoutINS4_7SwizzleILi3ELi4ELi3EEENS4_18smem_ptr_flag_bitsILi8EEENSV_INS5_IJNSA_ILi8EEESJ_EEENS5_IJSJ_SD_EEEEEEEvNS4_8identityES13_S1D_vS1E_EENS_8epilogue10collective6detail29Sm90TmaWarpSpecializedAdapterINS1H_15DefaultEpilogueISL_SM_SM_NS1G_6thread17LinearCombinationISL_Li1EffLNS1L_9ScaleType4KindE0ELNS_15FloatRoundStyleE2ESL_EENS1_15EpilogueDefaultEEEEEvvEEEEvNT_6ParamsE --------------------------
	.section	.nv.constant0._ZN7cutlass13device_kernelINS_4gemm6kernel13GemmUniversalIN4cute5tupleIJiiiiEEENS1_10collective13CollectiveMmaINS1_37MainloopSm90TmaGmmaWarpSpecializedFP8ILi5ENS5_IJNS4_1CILi2EEENSA_ILi4EEENSA_ILi1EEEEEENS1_35KernelTmaWarpSpecializedCooperativeEEENS5_IJNSA_ILi256EEENSA_ILi64EEENSA_ILi128EEEEEENS_12float_e5m2_tENS5_IJlSD_lEEESL_SM_NS4_8TiledMMAINS4_8MMA_AtomIJNS4_4SM904GMMA30MMA_64x64x32_F32E5M2E5M2_SS_TNILNSQ_7ScaleInE1ELSS_1EEEEEENS4_6LayoutINS5_IJSB_SD_SD_EEENS5_IJSD_NSA_ILi0EEESX_EEEEENS5_IJNS4_10UnderscoreES10_S10_EEEEENS4_23SM90_TMA_LOAD_MULTICASTENS4_14ComposedLayoutINS4_7SwizzleILi3ELi4ELi3EEENS4_18smem_ptr_flag_bitsILi8EEENSV_INS5_IJNSA_ILi8EEESJ_EEENS5_IJSJ_SD_EEEEEEEvNS4_8identityES13_S1D_vS1E_EENS_8epilogue10collective6detail29Sm90TmaWarpSpecializedAdapterINS1H_15DefaultEpilogueISL_SM_SM_NS1G_6thread17LinearCombinationISL_Li1EffLNS1L_9ScaleType4KindE0ELNS_15FloatRoundStyleE2ESL_EENS1_15EpilogueDefaultEEEEEvvEEEEvNT_6ParamsE,"a",@progbits
	.sectionflags	@""
	.align	4
.nv.constant0._ZN7cutlass13device_kernelINS_4gemm6kernel13GemmUniversalIN4cute5tupleIJiiiiEEENS1_10collective13CollectiveMmaINS1_37MainloopSm90TmaGmmaWarpSpecializedFP8ILi5ENS5_IJNS4_1CILi2EEENSA_ILi4EEENSA_ILi1EEEEEENS1_35KernelTmaWarpSpecializedCooperativeEEENS5_IJNSA_ILi256EEENSA_ILi64EEENSA_ILi128EEEEEENS_12float_e5m2_tENS5_IJlSD_lEEESL_SM_NS4_8TiledMMAINS4_8MMA_AtomIJNS4_4SM904GMMA30MMA_64x64x32_F32E5M2E5M2_SS_TNILNSQ_7ScaleInE1ELSS_1EEEEEENS4_6LayoutINS5_IJSB_SD_SD_EEENS5_IJSD_NSA_ILi0EEESX_EEEEENS5_IJNS4_10UnderscoreES10_S10_EEEEENS4_23SM90_TMA_LOAD_MULTICASTENS4_14ComposedLayoutINS4_7SwizzleILi3ELi4ELi3EEENS4_18smem_ptr_flag_bitsILi8EEENSV_INS5_IJNSA_ILi8EEESJ_EEENS5_IJSJ_SD_EEEEEEEvNS4_8identityES13_S1D_vS1E_EENS_8epilogue10collective6detail29Sm90TmaWarpSpecializedAdapterINS1H_15DefaultEpilogueISL_SM_SM_NS1G_6thread17LinearCombinationISL_Li1EffLNS1L_9ScaleType4KindE0ELNS_15FloatRoundStyleE2ESL_EENS1_15EpilogueDefaultEEEEEvvEEEEvNT_6ParamsE:
	.zero		1664


//--------------------- SYMBOLS --------------------------

	.type		.nv.reservedSmem.offset0,@object
	.size		.nv.reservedSmem.offset0,0x4
